







.version 6.4
.target sm_70
.address_size 64






.entry _Z9splitSortiiPjS_S_(
.param .u32 _Z9splitSortiiPjS_S__param_0,
.param .u32 _Z9splitSortiiPjS_S__param_1,
.param .u64 _Z9splitSortiiPjS_S__param_2,
.param .u64 _Z9splitSortiiPjS_S__param_3,
.param .u64 _Z9splitSortiiPjS_S__param_4
)
{
.reg .pred %p<17>;
.reg .b32 %r<305>;
.reg .b64 %rd<24>;

	.shared .align 4 .b8 _ZZ9splitSortiiPjS_S_E5flags[4420];

	.shared .align 4 .b8 _ZZ9splitSortiiPjS_S_E7histo_s[64];

ld.param.u32 %r67, [_Z9splitSortiiPjS_S__param_0];
ld.param.u32 %r68, [_Z9splitSortiiPjS_S__param_1];
ld.param.u64 %rd5, [_Z9splitSortiiPjS_S__param_2];
ld.param.u64 %rd6, [_Z9splitSortiiPjS_S__param_3];
ld.param.u64 %rd4, [_Z9splitSortiiPjS_S__param_4];
cvta.to.global.u64 %rd1, %rd6;
cvta.to.global.u64 %rd2, %rd5;
mov.u32 %r1, %ctaid.x;
shl.b32 %r2, %r1, 10;
mov.u32 %r3, %tid.x;
shl.b32 %r297, %r3, 2;
add.s32 %r5, %r2, %r297;
mov.u32 %r292, -1;
setp.ge.u32	%p1, %r5, %r67;
mov.u32 %r293, %r292;
mov.u32 %r294, %r292;
mov.u32 %r295, %r292;
@%p1 bra BB0_2;

mul.wide.u32 %rd7, %r5, 4;
add.s64 %rd8, %rd2, %rd7;
ld.global.v4.u32 {%r292, %r293, %r294, %r295}, [%rd8];
add.s64 %rd9, %rd1, %rd7;
ld.global.v4.u32 {%r291, %r290, %r289, %r288}, [%rd9];

BB0_2:
shl.b32 %r82, %r3, 2;
mov.u32 %r83, _ZZ9splitSortiiPjS_S_E7histo_s;
add.s32 %r22, %r83, %r82;
setp.gt.u32	%p2, %r3, 15;
@%p2 bra BB0_4;

mov.u32 %r84, 0;
st.shared.u32 [%r22], %r84;

BB0_4:
bar.sync 0;
add.s32 %r85, %r68, 1;
mov.u32 %r86, 1;
shl.b32 %r23, %r85, 2;
shl.b32 %r87, %r86, %r23;
add.s32 %r88, %r87, -1;
and.b32 %r89, %r292, %r88;
add.s32 %r296, %r23, -4;
shr.u32 %r90, %r89, %r296;
shl.b32 %r91, %r90, 2;
add.s32 %r93, %r83, %r91;
ld.shared.u32 %r94, [%r93];
add.s32 %r95, %r94, 1;
st.shared.u32 [%r93], %r95;
and.b32 %r96, %r293, %r88;
shr.u32 %r97, %r96, %r296;
shl.b32 %r98, %r97, 2;
add.s32 %r99, %r83, %r98;
ld.shared.u32 %r100, [%r99];
add.s32 %r101, %r100, 1;
st.shared.u32 [%r99], %r101;
and.b32 %r102, %r294, %r88;
shr.u32 %r103, %r102, %r296;
shl.b32 %r104, %r103, 2;
add.s32 %r105, %r83, %r104;
ld.shared.u32 %r106, [%r105];
add.s32 %r107, %r106, 1;
st.shared.u32 [%r105], %r107;
and.b32 %r108, %r295, %r88;
shr.u32 %r109, %r108, %r296;
shl.b32 %r110, %r109, 2;
add.s32 %r111, %r83, %r110;
ld.shared.u32 %r112, [%r111];
add.s32 %r113, %r112, 1;
st.shared.u32 [%r111], %r113;
shl.b32 %r25, %r3, 1;
add.s32 %r114, %r25, 4;
shr.u32 %r115, %r25, %r114;
shr.u32 %r116, %r115, 8;
add.s32 %r117, %r116, %r25;
shl.b32 %r118, %r117, 2;
mov.u32 %r119, _ZZ9splitSortiiPjS_S_E5flags;
add.s32 %r26, %r119, %r118;
add.s32 %r120, %r25, 1;
add.s32 %r121, %r25, 5;
shr.u32 %r122, %r120, %r121;
shr.u32 %r123, %r122, 8;
add.s32 %r124, %r25, %r123;
shl.b32 %r125, %r124, 2;
add.s32 %r126, %r125, %r119;
mov.u32 %r28, %ntid.x;
add.s32 %r127, %r28, %r3;
shl.b32 %r128, %r127, 1;
add.s32 %r129, %r128, 4;
shr.u32 %r130, %r128, %r129;
shr.u32 %r131, %r130, 8;
add.s32 %r132, %r131, %r128;
shl.b32 %r133, %r132, 2;
add.s32 %r29, %r119, %r133;
add.s32 %r134, %r128, 1;
add.s32 %r135, %r128, 5;
shr.u32 %r136, %r134, %r135;
shr.u32 %r137, %r136, 8;
add.s32 %r138, %r128, %r137;
shl.b32 %r139, %r138, 2;
add.s32 %r140, %r139, %r119;
shl.b32 %r141, %r28, 2;
add.s32 %r142, %r141, -1;
add.s32 %r143, %r141, 3;
shr.u32 %r144, %r142, %r143;
shr.u32 %r145, %r144, 8;
add.s32 %r146, %r141, %r145;
shl.b32 %r147, %r146, 2;
add.s32 %r148, %r147, %r119;
add.s32 %r149, %r141, 4;
shr.u32 %r150, %r141, %r149;
shr.u32 %r151, %r150, 8;
add.s32 %r152, %r151, %r141;
shl.b32 %r153, %r152, 2;
add.s32 %r32, %r119, %r153;
add.s32 %r298, %r297, 1;
add.s32 %r299, %r297, 2;
add.s32 %r300, %r297, 3;
cvta.to.global.u64 %rd3, %rd4;

BB0_5:
shr.u32 %r154, %r292, %r296;
and.b32 %r41, %r154, 1;
shr.u32 %r156, %r293, %r296;
and.b32 %r42, %r156, 1;
shr.u32 %r157, %r294, %r296;
and.b32 %r43, %r157, 1;
shr.u32 %r158, %r295, %r296;
and.b32 %r44, %r158, 1;
shl.b32 %r159, %r154, 4;
and.b32 %r45, %r159, 16;
shl.b32 %r160, %r86, %r45;
add.s32 %r161, %r297, 4;
shr.u32 %r162, %r297, %r161;
shr.u32 %r163, %r162, 8;
add.s32 %r164, %r163, %r297;
shl.b32 %r165, %r164, 2;
add.s32 %r46, %r119, %r165;
st.shared.u32 [%r46], %r160;
shl.b32 %r167, %r156, 4;
and.b32 %r47, %r167, 16;
shl.b32 %r168, %r86, %r47;
add.s32 %r169, %r298, 4;
shr.u32 %r170, %r298, %r169;
shr.u32 %r171, %r170, 8;
add.s32 %r172, %r171, %r298;
shl.b32 %r173, %r172, 2;
add.s32 %r48, %r119, %r173;
st.shared.u32 [%r48], %r168;
shl.b32 %r174, %r157, 4;
and.b32 %r49, %r174, 16;
shl.b32 %r175, %r86, %r49;
add.s32 %r176, %r299, 4;
shr.u32 %r177, %r299, %r176;
shr.u32 %r178, %r177, 8;
add.s32 %r179, %r178, %r299;
shl.b32 %r180, %r179, 2;
add.s32 %r50, %r119, %r180;
st.shared.u32 [%r50], %r175;
shl.b32 %r181, %r158, 4;
and.b32 %r51, %r181, 16;
shl.b32 %r182, %r86, %r51;
add.s32 %r183, %r300, 4;
shr.u32 %r184, %r300, %r183;
shr.u32 %r185, %r184, 8;
add.s32 %r186, %r185, %r300;
shl.b32 %r187, %r186, 2;
add.s32 %r52, %r119, %r187;
st.shared.u32 [%r52], %r182;
bar.sync 0;
add.s32 %r276, %r126, 4;
ld.shared.u32 %r190, [%r276];
ld.shared.u32 %r191, [%r26];
add.s32 %r192, %r190, %r191;
add.s32 %r277, %r126, 4;
st.shared.u32 [%r277], %r192;
add.s32 %r278, %r140, 4;
ld.shared.u32 %r193, [%r278];
ld.shared.u32 %r194, [%r29];
add.s32 %r195, %r193, %r194;
add.s32 %r279, %r140, 4;
st.shared.u32 [%r279], %r195;
setp.eq.s32	%p3, %r28, 0;
mov.u32 %r302, 2;
mov.u32 %r301, %r28;
@%p3 bra BB0_9;

BB0_6:
bar.sync 0;
setp.ge.u32	%p4, %r3, %r301;
@%p4 bra BB0_8;

mul.lo.s32 %r196, %r25, %r302;
add.s32 %r197, %r196, %r302;
add.s32 %r198, %r197, -1;
add.s32 %r199, %r198, %r302;
add.s32 %r200, %r197, 3;
shr.u32 %r201, %r198, %r200;
shr.u32 %r202, %r201, 8;
add.s32 %r203, %r199, 4;
shr.u32 %r204, %r199, %r203;
shr.u32 %r205, %r204, 8;
add.s32 %r206, %r197, %r202;
shl.b32 %r207, %r206, 2;
add.s32 %r209, %r207, %r119;
add.s32 %r210, %r302, %r302;
add.s32 %r211, %r210, %r196;
add.s32 %r212, %r211, %r205;
shl.b32 %r213, %r212, 2;
add.s32 %r214, %r213, %r119;
ld.shared.u32 %r215, [%r214+-4];
ld.shared.u32 %r216, [%r209+-4];
add.s32 %r217, %r215, %r216;
st.shared.u32 [%r214+-4], %r217;

BB0_8:
shl.b32 %r302, %r302, 1;
shr.u32 %r301, %r301, 1;
setp.ne.s32	%p5, %r301, 0;
@%p5 bra BB0_6;

BB0_9:
setp.ne.s32	%p6, %r3, 0;
@%p6 bra BB0_11;

add.s32 %r280, %r148, -4;
ld.shared.u32 %r218, [%r280];
st.shared.u32 [%r32], %r218;
mov.u32 %r219, 0;
add.s32 %r281, %r148, -4;
st.shared.u32 [%r281], %r219;

BB0_11:
mov.u32 %r303, %r86;
@%p3 bra BB0_15;

BB0_12:
shr.u32 %r302, %r302, 1;
bar.sync 0;
setp.ge.u32	%p8, %r3, %r303;
@%p8 bra BB0_14;

mul.lo.s32 %r221, %r25, %r302;
add.s32 %r222, %r221, %r302;
add.s32 %r223, %r222, -1;
add.s32 %r224, %r223, %r302;
add.s32 %r225, %r222, 3;
shr.u32 %r226, %r223, %r225;
shr.u32 %r227, %r226, 8;
add.s32 %r228, %r224, 4;
shr.u32 %r229, %r224, %r228;
shr.u32 %r230, %r229, 8;
add.s32 %r231, %r222, %r227;
shl.b32 %r232, %r231, 2;
add.s32 %r234, %r232, %r119;
ld.shared.u32 %r235, [%r234+-4];
add.s32 %r236, %r302, %r302;
add.s32 %r237, %r236, %r221;
add.s32 %r238, %r237, %r230;
shl.b32 %r239, %r238, 2;
add.s32 %r240, %r239, %r119;
ld.shared.u32 %r241, [%r240+-4];
st.shared.u32 [%r234+-4], %r241;
ld.shared.u32 %r242, [%r240+-4];
add.s32 %r243, %r242, %r235;
st.shared.u32 [%r240+-4], %r243;

BB0_14:
shl.b32 %r303, %r303, 1;
setp.le.u32	%p9, %r303, %r28;
@%p9 bra BB0_12;

BB0_15:
bar.sync 0;
ld.shared.u32 %r244, [%r26];
add.s32 %r282, %r126, 4;
ld.shared.u32 %r245, [%r282];
st.shared.u32 [%r26], %r245;
add.s32 %r283, %r126, 4;
ld.shared.u32 %r246, [%r283];
add.s32 %r247, %r246, %r244;
add.s32 %r284, %r126, 4;
st.shared.u32 [%r284], %r247;
ld.shared.u32 %r248, [%r29];
add.s32 %r285, %r140, 4;
ld.shared.u32 %r249, [%r285];
st.shared.u32 [%r29], %r249;
add.s32 %r286, %r140, 4;
ld.shared.u32 %r250, [%r286];
add.s32 %r251, %r250, %r248;
add.s32 %r287, %r140, 4;
st.shared.u32 [%r287], %r251;
bar.sync 0;
ld.shared.u32 %r252, [%r46];
shr.u32 %r253, %r252, %r45;
and.b32 %r254, %r253, 65535;
ld.shared.u32 %r255, [%r48];
shr.u32 %r256, %r255, %r47;
and.b32 %r257, %r256, 65535;
ld.shared.u32 %r258, [%r50];
shr.u32 %r259, %r258, %r49;
and.b32 %r260, %r259, 65535;
ld.shared.u32 %r261, [%r52];
shr.u32 %r262, %r261, %r51;
and.b32 %r263, %r262, 65535;
ld.shared.u16 %r264, [%r32];
setp.eq.s32	%p10, %r41, 0;
selp.b32	%r265, 0, %r264, %p10;
add.s32 %r297, %r265, %r254;
setp.eq.s32	%p11, %r42, 0;
selp.b32	%r266, 0, %r264, %p11;
add.s32 %r298, %r266, %r257;
setp.eq.s32	%p12, %r43, 0;
selp.b32	%r267, 0, %r264, %p12;
add.s32 %r299, %r267, %r260;
setp.eq.s32	%p13, %r44, 0;
selp.b32	%r268, 0, %r264, %p13;
add.s32 %r300, %r268, %r263;
bar.sync 0;
add.s32 %r296, %r296, 1;
setp.lt.s32	%p14, %r296, %r23;
@%p14 bra BB0_5;

@%p1 bra BB0_18;

add.s32 %r269, %r297, %r2;
mul.wide.u32 %rd10, %r269, 4;
add.s64 %rd11, %rd2, %rd10;
st.global.u32 [%rd11], %r292;
add.s32 %r270, %r298, %r2;
mul.wide.u32 %rd12, %r270, 4;
add.s64 %rd13, %rd2, %rd12;
st.global.u32 [%rd13], %r293;
add.s32 %r271, %r299, %r2;
mul.wide.u32 %rd14, %r271, 4;
add.s64 %rd15, %rd2, %rd14;
st.global.u32 [%rd15], %r294;
add.s32 %r272, %r300, %r2;
mul.wide.u32 %rd16, %r272, 4;
add.s64 %rd17, %rd2, %rd16;
st.global.u32 [%rd17], %r295;
add.s64 %rd18, %rd1, %rd10;
st.global.u32 [%rd18], %r291;
add.s64 %rd19, %rd1, %rd12;
st.global.u32 [%rd19], %r290;
add.s64 %rd20, %rd1, %rd14;
st.global.u32 [%rd20], %r289;
add.s64 %rd21, %rd1, %rd16;
st.global.u32 [%rd21], %r288;

BB0_18:
@%p2 bra BB0_20;

ld.shared.u32 %r273, [%r22];
mov.u32 %r274, %nctaid.x;
mad.lo.s32 %r275, %r274, %r3, %r1;
mul.wide.u32 %rd22, %r275, 4;
add.s64 %rd23, %rd3, %rd22;
st.global.u32 [%rd23], %r273;

BB0_20:
ret;
}


.visible .entry _Z14splitRearrangeiiPjS_S_S_S_(
.param .u32 _Z14splitRearrangeiiPjS_S_S_S__param_0,
.param .u32 _Z14splitRearrangeiiPjS_S_S_S__param_1,
.param .u64 _Z14splitRearrangeiiPjS_S_S_S__param_2,
.param .u64 _Z14splitRearrangeiiPjS_S_S_S__param_3,
.param .u64 _Z14splitRearrangeiiPjS_S_S_S__param_4,
.param .u64 _Z14splitRearrangeiiPjS_S_S_S__param_5,
.param .u64 _Z14splitRearrangeiiPjS_S_S_S__param_6
)
{
.reg .pred %p<10>;
.reg .b32 %r<100>;
.reg .b64 %rd<28>;

	.shared .align 4 .b8 _ZZ14splitRearrangeiiPjS_S_S_S_E7histo_s[64];

	.shared .align 4 .b8 _ZZ14splitRearrangeiiPjS_S_S_S_E7array_s[4096];

ld.param.u32 %r38, [_Z14splitRearrangeiiPjS_S_S_S__param_0];
ld.param.u32 %r39, [_Z14splitRearrangeiiPjS_S_S_S__param_1];
ld.param.u64 %rd3, [_Z14splitRearrangeiiPjS_S_S_S__param_2];
ld.param.u64 %rd4, [_Z14splitRearrangeiiPjS_S_S_S__param_3];
ld.param.u64 %rd5, [_Z14splitRearrangeiiPjS_S_S_S__param_4];
ld.param.u64 %rd6, [_Z14splitRearrangeiiPjS_S_S_S__param_5];
ld.param.u64 %rd7, [_Z14splitRearrangeiiPjS_S_S_S__param_6];
mov.u32 %r1, %ctaid.x;
shl.b32 %r40, %r1, 10;
mov.u32 %r2, %tid.x;
shl.b32 %r3, %r2, 2;
add.s32 %r4, %r3, %r40;
setp.gt.u32	%p1, %r2, 15;
@%p1 bra BB1_2;

cvta.to.global.u64 %rd8, %rd7;
mov.u32 %r41, %nctaid.x;
mad.lo.s32 %r42, %r41, %r2, %r1;
mul.wide.u32 %rd9, %r42, 4;
add.s64 %rd10, %rd8, %rd9;
ld.global.u32 %r43, [%rd10];
mov.u32 %r45, _ZZ14splitRearrangeiiPjS_S_S_S_E7histo_s;
add.s32 %r46, %r45, %r3;
st.shared.u32 [%r46], %r43;

BB1_2:
mov.u32 %r93, -1;
setp.ge.s32	%p2, %r4, %r38;
mov.u32 %r94, %r93;
mov.u32 %r95, %r93;
mov.u32 %r96, %r93;
@%p2 bra BB1_4;

cvta.to.global.u64 %rd11, %rd3;
mul.wide.s32 %rd12, %r4, 4;
add.s64 %rd13, %rd11, %rd12;
ld.global.v4.u32 {%r93, %r94, %r95, %r96}, [%rd13];
cvta.to.global.u64 %rd14, %rd5;
add.s64 %rd15, %rd14, %rd12;
ld.global.v4.u32 {%r92, %r91, %r90, %r89}, [%rd15];

BB1_4:
add.s32 %r60, %r39, 1;
mov.u32 %r61, 1;
shl.b32 %r62, %r60, 2;
shl.b32 %r63, %r61, %r62;
add.s32 %r64, %r63, -1;
and.b32 %r65, %r93, %r64;
shl.b32 %r66, %r39, 2;
shr.u32 %r21, %r65, %r66;
and.b32 %r67, %r94, %r64;
shr.u32 %r22, %r67, %r66;
and.b32 %r68, %r95, %r64;
shr.u32 %r23, %r68, %r66;
and.b32 %r69, %r96, %r64;
shr.u32 %r24, %r69, %r66;
shl.b32 %r70, %r2, 4;
mov.u32 %r71, _ZZ14splitRearrangeiiPjS_S_S_S_E7array_s;
add.s32 %r72, %r71, %r70;
st.shared.v4.u32 [%r72], {%r21, %r22, %r23, %r24};
bar.sync 0;
shl.b32 %r73, %r21, 2;
mov.u32 %r74, _ZZ14splitRearrangeiiPjS_S_S_S_E7histo_s;
add.s32 %r75, %r74, %r73;
ld.shared.u32 %r99, [%r75];
shl.b32 %r76, %r22, 2;
add.s32 %r77, %r74, %r76;
ld.shared.u32 %r26, [%r77];
shl.b32 %r78, %r23, 2;
add.s32 %r79, %r74, %r78;
ld.shared.u32 %r27, [%r79];
shl.b32 %r80, %r24, 2;
add.s32 %r81, %r74, %r80;
ld.shared.u32 %r28, [%r81];
add.s32 %r97, %r3, -1;
setp.lt.s32	%p3, %r97, 0;
@%p3 bra BB1_7;

BB1_5:
shl.b32 %r82, %r97, 2;
add.s32 %r84, %r71, %r82;
ld.shared.u32 %r85, [%r84];
setp.ne.s32	%p4, %r85, %r21;
@%p4 bra BB1_7;

add.s32 %r97, %r97, -1;
setp.gt.s32	%p5, %r97, -1;
add.s32 %r99, %r99, 1;
@%p5 bra BB1_5;

BB1_7:
cvta.to.global.u64 %rd1, %rd6;
cvta.to.global.u64 %rd2, %rd4;
add.s32 %r86, %r99, 1;
setp.eq.s32	%p6, %r22, %r21;
selp.b32	%r35, %r86, %r26, %p6;
add.s32 %r87, %r35, 1;
setp.eq.s32	%p7, %r23, %r22;
selp.b32	%r36, %r87, %r27, %p7;
add.s32 %r88, %r36, 1;
setp.eq.s32	%p8, %r24, %r23;
selp.b32	%r37, %r88, %r28, %p8;
@%p2 bra BB1_9;

mul.wide.u32 %rd16, %r99, 4;
add.s64 %rd17, %rd2, %rd16;
st.global.u32 [%rd17], %r93;
add.s64 %rd18, %rd1, %rd16;
st.global.u32 [%rd18], %r92;
mul.wide.u32 %rd19, %r35, 4;
add.s64 %rd20, %rd2, %rd19;
st.global.u32 [%rd20], %r94;
add.s64 %rd21, %rd1, %rd19;
st.global.u32 [%rd21], %r91;
mul.wide.u32 %rd22, %r36, 4;
add.s64 %rd23, %rd2, %rd22;
st.global.u32 [%rd23], %r95;
add.s64 %rd24, %rd1, %rd22;
st.global.u32 [%rd24], %r90;
mul.wide.u32 %rd25, %r37, 4;
add.s64 %rd26, %rd2, %rd25;
st.global.u32 [%rd26], %r96;
add.s64 %rd27, %rd1, %rd25;
st.global.u32 [%rd27], %r89;

BB1_9:
ret;
}




// ===== COMPILED SASS (sm_100) =====

	.target	sm_100

	.elftype	@"ET_EXEC"


//--------------------- .note.nv.tkinfo           --------------------------
	.section	.note.nv.tkinfo,"",@"SHT_NOTE"
	.sectionflags	@"SHF_NOTE_NV_TKINFO"
	.tkinfo
        /*0018*/ 	.word	0x00000002
        /*0030*/ 	.string	""
        /*0030*/ 	.string	"ptxas"
        /*0030*/ 	.string	"Cuda compilation tools, release 13.0, V13.0.88"
        /*0030*/ 	.string	"Build cuda_13.0.r13.0/compiler.36424714_0"
        /*0030*/ 	.string	"-arch sm_100 "



//--------------------- .note.nv.cuinfo           --------------------------
	.section	.note.nv.cuinfo,"",@"SHT_NOTE"
	.sectionflags	@"SHF_NOTE_NV_CUINFO"
        /*0018*/ 	.short	0x0002
        /*001a*/ 	.short	0x0046
        /*001c*/ 	.short	0x0082
	.zero		2


//--------------------- .nv.info                  --------------------------
	.section	.nv.info,"",@"SHT_CUDA_INFO"
	.align	4


	//----- nvinfo : EIATTR_REGCOUNT
	.align		4
        /*0000*/ 	.byte	0x04, 0x2f
        /*0002*/ 	.short	(.L_1 - .L_0)
	.align		4
.L_0:
        /*0004*/ 	.word	index@(_Z9splitSortiiPjS_S_)
        /*0008*/ 	.word	0x00000020


	//----- nvinfo : EIATTR_FRAME_SIZE
	.align		4
.L_1:
        /*000c*/ 	.byte	0x04, 0x11
        /*000e*/ 	.short	(.L_3 - .L_2)
	.align		4
.L_2:
        /*0010*/ 	.word	index@(_Z9splitSortiiPjS_S_)
        /*0014*/ 	.word	0x00000000


	//----- nvinfo : EIATTR_REGCOUNT
	.align		4
.L_3:
        /*0018*/ 	.byte	0x04, 0x2f
        /*001a*/ 	.short	(.L_5 - .L_4)
	.align		4
.L_4:
        /*001c*/ 	.word	index@(_Z14splitRearrangeiiPjS_S_S_S_)
        /*0020*/ 	.word	0x0000001e


	//----- nvinfo : EIATTR_FRAME_SIZE
	.align		4
.L_5:
        /*0024*/ 	.byte	0x04, 0x11
        /*0026*/ 	.short	(.L_7 - .L_6)
	.align		4
.L_6:
        /*0028*/ 	.word	index@(_Z14splitRearrangeiiPjS_S_S_S_)
        /*002c*/ 	.word	0x00000000


	//----- nvinfo : EIATTR_MIN_STACK_SIZE
	.align		4
.L_7:
        /*0030*/ 	.byte	0x04, 0x12
        /*0032*/ 	.short	(.L_9 - .L_8)
	.align		4
.L_8:
        /*0034*/ 	.word	index@(_Z9splitSortiiPjS_S_)
        /*0038*/ 	.word	0x00000000


	//----- nvinfo : EIATTR_MIN_STACK_SIZE
	.align		4
.L_9:
        /*003c*/ 	.byte	0x04, 0x12
        /*003e*/ 	.short	(.L_11 - .L_10)
	.align		4
.L_10:
        /*0040*/ 	.word	index@(_Z14splitRearrangeiiPjS_S_S_S_)
        /*0044*/ 	.word	0x00000000
.L_11:


//--------------------- .nv.compat                --------------------------
	.section	.nv.compat,"",@"SHT_CUDA_COMPAT_INFO"
	.align	4
        /*0000*/ 	.byte	0x02, 0x09, 0x00, 0x00, 0x02, 0x02, 0x01, 0x00, 0x02, 0x05, 0x05, 0x00, 0x03, 0x07, 0x01, 0x01
        /*0010*/ 	.byte	0x02, 0x03, 0x00, 0x00, 0x02, 0x06, 0x01, 0x00, 0x04, 0x0b, 0x08, 0x00, 0x09, 0x00, 0x00, 0x00
        /*0020*/ 	.byte	0x00, 0x00, 0x00, 0x00


//--------------------- .nv.info._Z14splitRearrangeiiPjS_S_S_S_ --------------------------
	.section	.nv.info._Z14splitRearrangeiiPjS_S_S_S_,"",@"SHT_CUDA_INFO"
	.sectionflags	@""
	.align	4


	//----- nvinfo : EIATTR_CUDA_API_VERSION
	.align		4
        /*0000*/ 	.byte	0x04, 0x37
        /*0002*/ 	.short	(.L_13 - .L_12)
.L_12:
        /*0004*/ 	.word	0x00000082


	//----- nvinfo : EIATTR_KPARAM_INFO
	.align		4
.L_13:
        /*0008*/ 	.byte	0x04, 0x17
        /*000a*/ 	.short	(.L_15 - .L_14)
.L_14:
        /*000c*/ 	.word	0x00000000
        /*0010*/ 	.short	0x0006
        /*0012*/ 	.short	0x0028
        /*0014*/ 	.byte	0x00, 0xf0, 0x21, 0x00


	//----- nvinfo : EIATTR_KPARAM_INFO
	.align		4
.L_15:
        /*0018*/ 	.byte	0x04, 0x17
        /*001a*/ 	.short	(.L_17 - .L_16)
.L_16:
        /*001c*/ 	.word	0x00000000
        /*0020*/ 	.short	0x0005
        /*0022*/ 	.short	0x0020
        /*0024*/ 	.byte	0x00, 0xf0, 0x21, 0x00


	//----- nvinfo : EIATTR_KPARAM_INFO
	.align		4
.L_17:
        /*0028*/ 	.byte	0x04, 0x17
        /*002a*/ 	.short	(.L_19 - .L_18)
.L_18:
        /*002c*/ 	.word	0x00000000
        /*0030*/ 	.short	0x0004
        /*0032*/ 	.short	0x0018
        /*0034*/ 	.byte	0x00, 0xf0, 0x21, 0x00


	//----- nvinfo : EIATTR_KPARAM_INFO
	.align		4
.L_19:
        /*0038*/ 	.byte	0x04, 0x17
        /*003a*/ 	.short	(.L_21 - .L_20)
.L_20:
        /*003c*/ 	.word	0x00000000
        /*0040*/ 	.short	0x0003
        /*0042*/ 	.short	0x0010
        /*0044*/ 	.byte	0x00, 0xf0, 0x21, 0x00


	//----- nvinfo : EIATTR_KPARAM_INFO
	.align		4
.L_21:
        /*0048*/ 	.byte	0x04, 0x17
        /*004a*/ 	.short	(.L_23 - .L_22)
.L_22:
        /*004c*/ 	.word	0x00000000
        /*0050*/ 	.short	0x0002
        /*0052*/ 	.short	0x0008
        /*0054*/ 	.byte	0x00, 0xf0, 0x21, 0x00


	//----- nvinfo : EIATTR_KPARAM_INFO
	.align		4
.L_23:
        /*0058*/ 	.byte	0x04, 0x17
        /*005a*/ 	.short	(.L_25 - .L_24)
.L_24:
        /*005c*/ 	.word	0x00000000
        /*0060*/ 	.short	0x0001
        /*0062*/ 	.short	0x0004
        /*0064*/ 	.byte	0x00, 0xf0, 0x11, 0x00


	//----- nvinfo : EIATTR_KPARAM_INFO
	.align		4
.L_25:
        /*0068*/ 	.byte	0x04, 0x17
        /*006a*/ 	.short	(.L_27 - .L_26)
.L_26:
        /*006c*/ 	.word	0x00000000
        /*0070*/ 	.short	0x0000
        /*0072*/ 	.short	0x0000
        /*0074*/ 	.byte	0x00, 0xf0, 0x11, 0x00


	//----- nvinfo : EIATTR_SPARSE_MMA_MASK
	.align		4
.L_27:
        /*0078*/ 	.byte	0x03, 0x50
        /*007a*/ 	.short	0x0000


	//----- nvinfo : EIATTR_MAXREG_COUNT
	.align		4
        /*007c*/ 	.byte	0x03, 0x1b
        /*007e*/ 	.short	0x00ff


	//----- nvinfo : EIATTR_NUM_BARRIERS
	.align		4
        /*0080*/ 	.byte	0x02, 0x4c
        /*0082*/ 	.byte	0x01
	.zero		1


	//----- nvinfo : EIATTR_MERCURY_ISA_VERSION
	.align		4
        /*0084*/ 	.byte	0x03, 0x5f
        /*0086*/ 	.short	0x0101


	//----- nvinfo : EIATTR_VRC_CTA_INIT_COUNT
	.align		4
        /*0088*/ 	.byte	0x02, 0x4a
	.zero		1
	.zero		1


	//----- nvinfo : EIATTR_EXIT_INSTR_OFFSETS
	.align		4
        /*008c*/ 	.byte	0x04, 0x1c
        /*008e*/ 	.short	(.L_29 - .L_28)


	//   ....[0]....
.L_28:
        /*0090*/ 	.word	0x00000450


	//   ....[1]....
        /*0094*/ 	.word	0x000005e0


	//----- nvinfo : EIATTR_CRS_STACK_SIZE
	.align		4
.L_29:
        /*0098*/ 	.byte	0x04, 0x1e
        /*009a*/ 	.short	(.L_31 - .L_30)
.L_30:
        /*009c*/ 	.word	0x00000000


	//----- nvinfo : EIATTR_CBANK_PARAM_SIZE
	.align		4
.L_31:
        /*00a0*/ 	.byte	0x03, 0x19
        /*00a2*/ 	.short	0x0030


	//----- nvinfo : EIATTR_PARAM_CBANK
	.align		4
        /*00a4*/ 	.byte	0x04, 0x0a
        /*00a6*/ 	.short	(.L_33 - .L_32)
	.align		4
.L_32:
        /*00a8*/ 	.word	index@(.nv.constant0._Z14splitRearrangeiiPjS_S_S_S_)
        /*00ac*/ 	.short	0x0380
        /*00ae*/ 	.short	0x0030


	//----- nvinfo : EIATTR_SW_WAR
	.align		4
.L_33:
        /*00b0*/ 	.byte	0x04, 0x36
        /*00b2*/ 	.short	(.L_35 - .L_34)
.L_34:
        /*00b4*/ 	.word	0x00000008
.L_35:


//--------------------- .nv.info._Z9splitSortiiPjS_S_ --------------------------
	.section	.nv.info._Z9splitSortiiPjS_S_,"",@"SHT_CUDA_INFO"
	.sectionflags	@""
	.align	4


	//----- nvinfo : EIATTR_CUDA_API_VERSION
	.align		4
        /*0000*/ 	.byte	0x04, 0x37
        /*0002*/ 	.short	(.L_37 - .L_36)
.L_36:
        /*0004*/ 	.word	0x00000082


	//----- nvinfo : EIATTR_KPARAM_INFO
	.align		4
.L_37:
        /*0008*/ 	.byte	0x04, 0x17
        /*000a*/ 	.short	(.L_39 - .L_38)
.L_38:
        /*000c*/ 	.word	0x00000000
        /*0010*/ 	.short	0x0004
        /*0012*/ 	.short	0x0018
        /*0014*/ 	.byte	0x00, 0xf0, 0x21, 0x00


	//----- nvinfo : EIATTR_KPARAM_INFO
	.align		4
.L_39:
        /*0018*/ 	.byte	0x04, 0x17
        /*001a*/ 	.short	(.L_41 - .L_40)
.L_40:
        /*001c*/ 	.word	0x00000000
        /*0020*/ 	.short	0x0003
        /*0022*/ 	.short	0x0010
        /*0024*/ 	.byte	0x00, 0xf0, 0x21, 0x00


	//----- nvinfo : EIATTR_KPARAM_INFO
	.align		4
.L_41:
        /*0028*/ 	.byte	0x04, 0x17
        /*002a*/ 	.short	(.L_43 - .L_42)
.L_42:
        /*002c*/ 	.word	0x00000000
        /*0030*/ 	.short	0x0002
        /*0032*/ 	.short	0x0008
        /*0034*/ 	.byte	0x00, 0xf0, 0x21, 0x00


	//----- nvinfo : EIATTR_KPARAM_INFO
	.align		4
.L_43:
        /*0038*/ 	.byte	0x04, 0x17
        /*003a*/ 	.short	(.L_45 - .L_44)
.L_44:
        /*003c*/ 	.word	0x00000000
        /*0040*/ 	.short	0x0001
        /*0042*/ 	.short	0x0004
        /*0044*/ 	.byte	0x00, 0xf0, 0x11, 0x00


	//----- nvinfo : EIATTR_KPARAM_INFO
	.align		4
.L_45:
        /*0048*/ 	.byte	0x04, 0x17
        /*004a*/ 	.short	(.L_47 - .L_46)
.L_46:
        /*004c*/ 	.word	0x00000000
        /*0050*/ 	.short	0x0000
        /*0052*/ 	.short	0x0000
        /*0054*/ 	.byte	0x00, 0xf0, 0x11, 0x00


	//----- nvinfo : EIATTR_SPARSE_MMA_MASK
	.align		4
.L_47:
        /*0058*/ 	.byte	0x03, 0x50
        /*005a*/ 	.short	0x0000


	//----- nvinfo : EIATTR_MAXREG_COUNT
	.align		4
        /*005c*/ 	.byte	0x03, 0x1b
        /*005e*/ 	.short	0x00ff


	//----- nvinfo : EIATTR_NUM_BARRIERS
	.align		4
        /*0060*/ 	.byte	0x02, 0x4c
        /*0062*/ 	.byte	0x01
	.zero		1


	//----- nvinfo : EIATTR_MERCURY_ISA_VERSION
	.align		4
        /*0064*/ 	.byte	0x03, 0x5f
        /*0066*/ 	.short	0x0101


	//----- nvinfo : EIATTR_VRC_CTA_INIT_COUNT
	.align		4
        /*0068*/ 	.byte	0x02, 0x4a
	.zero		1
	.zero		1


	//----- nvinfo : EIATTR_EXIT_INSTR_OFFSETS
	.align		4
        /*006c*/ 	.byte	0x04, 0x1c
        /*006e*/ 	.short	(.L_49 - .L_48)


	//   ....[0]....
.L_48:
        /*0070*/ 	.word	0x00001160


	//   ....[1]....
        /*0074*/ 	.word	0x00001220


	//----- nvinfo : EIATTR_CRS_STACK_SIZE
	.align		4
.L_49:
        /*0078*/ 	.byte	0x04, 0x1e
        /*007a*/ 	.short	(.L_51 - .L_50)
.L_50:
        /*007c*/ 	.word	0x00000000


	//----- nvinfo : EIATTR_CBANK_PARAM_SIZE
	.align		4
.L_51:
        /*0080*/ 	.byte	0x03, 0x19
        /*0082*/ 	.short	0x0020


	//----- nvinfo : EIATTR_PARAM_CBANK
	.align		4
        /*0084*/ 	.byte	0x04, 0x0a
        /*0086*/ 	.short	(.L_53 - .L_52)
	.align		4
.L_52:
        /*0088*/ 	.word	index@(.nv.constant0._Z9splitSortiiPjS_S_)
        /*008c*/ 	.short	0x0380
        /*008e*/ 	.short	0x0020


	//----- nvinfo : EIATTR_SW_WAR
	.align		4
.L_53:
        /*0090*/ 	.byte	0x04, 0x36
        /*0092*/ 	.short	(.L_55 - .L_54)
.L_54:
        /*0094*/ 	.word	0x00000008
.L_55:


//--------------------- .nv.callgraph             --------------------------
	.section	.nv.callgraph,"",@"SHT_CUDA_CALLGRAPH"
	.align	4
	.sectionentsize	8
	.align		4
        /*0000*/ 	.word	0x00000000
	.align		4
        /*0004*/ 	.word	0xffffffff
	.align		4
        /*0008*/ 	.word	0x00000000
	.align		4
        /*000c*/ 	.word	0xfffffffe
	.align		4
        /*0010*/ 	.word	0x00000000
	.align		4
        /*0014*/ 	.word	0xfffffffd
	.align		4
        /*0018*/ 	.word	0x00000000
	.align		4
        /*001c*/ 	.word	0xfffffffc


//--------------------- .text._Z14splitRearrangeiiPjS_S_S_S_ --------------------------
	.section	.text._Z14splitRearrangeiiPjS_S_S_S_,"ax",@progbits
	.align	128
        .global         _Z14splitRearrangeiiPjS_S_S_S_
        .type           _Z14splitRearrangeiiPjS_S_S_S_,@function
        .size           _Z14splitRearrangeiiPjS_S_S_S_,(.L_x_17 - _Z14splitRearrangeiiPjS_S_S_S_)
        .other          _Z14splitRearrangeiiPjS_S_S_S_,@"STO_CUDA_ENTRY STV_DEFAULT"
_Z14splitRearrangeiiPjS_S_S_S_:
.text._Z14splitRearrangeiiPjS_S_S_S_:
[----:B------:R-:W-:Y:S01]  /*0000*/  LDC R1, c[0x0][0x37c] ;  /* 0x0000df00ff017b82 */ /* 0x000fe20000000800 */
[----:B------:R-:W0:Y:S01]  /*0010*/  S2R R16, SR_TID.X ;  /* 0x0000000000107919 */ /* 0x000e220000002100 */
[----:B------:R-:W1:Y:S01]  /*0020*/  LDCU UR4, c[0x0][0x380] ;  /* 0x00007000ff0477ac */ /* 0x000e620008000800 */
[----:B------:R-:W-:Y:S01]  /*0030*/  IMAD.MOV.U32 R12, RZ, RZ, -0x1 ;  /* 0xffffffffff0c7424 */ /* 0x000fe200078e00ff */
[----:B------:R-:W2:Y:S01]  /*0040*/  S2R R7, SR_CTAID.X ;  /* 0x0000000000077919 */ /* 0x000ea20000002500 */
[----:B------:R-:W3:Y:S01]  /*0050*/  LDCU.64 UR10, c[0x0][0x358] ;  /* 0x00006b00ff0a77ac */ /* 0x000ee20008000a00 */
[----:B------:R-:W-:Y:S02]  /*0060*/  IMAD.MOV.U32 R13, RZ, RZ, -0x1 ;  /* 0xffffffffff0d7424 */ /* 0x000fe400078e00ff */
[----:B------:R-:W-:Y:S01]  /*0070*/  IMAD.MOV.U32 R14, RZ, RZ, -0x1 ;  /* 0xffffffffff0e7424 */ /* 0x000fe200078e00ff */
[----:B------:R-:W4:Y:S01]  /*0080*/  LDCU UR9, c[0x0][0x384] ;  /* 0x00007080ff0977ac */ /* 0x000f220008000800 */
[----:B------:R-:W-:-:S02]  /*0090*/  IMAD.MOV.U32 R15, RZ, RZ, -0x1 ;  /* 0xffffffffff0f7424 */ /* 0x000fc400078e00ff */
[C---:B0-----:R-:W-:Y:S01]  /*00a0*/  IMAD.SHL.U32 R0, R16.reuse, 0x4, RZ ;  /* 0x0000000410007824 */ /* 0x041fe200078e00ff */
[----:B------:R-:W-:-:S03]  /*00b0*/  ISETP.GT.U32.AND P1, PT, R16, 0xf, PT ;  /* 0x0000000f1000780c */ /* 0x000fc60003f24070 */
[----:B--2---:R-:W-:-:S05]  /*00c0*/  IMAD R17, R7, 0x400, R0 ;  /* 0x0000040007117824 */ /* 0x004fca00078e0200 */
[----:B-1----:R-:W-:-:S05]  /*00d0*/  ISETP.GE.AND P0, PT, R17, UR4, PT ;  /* 0x0000000411007c0c */ /* 0x002fca000bf06270 */
[----:B------:R-:W0:Y:S08]  /*00e0*/  @!P1 LDC R6, c[0x0][0x370] ;  /* 0x0000dc00ff069b82 */ /* 0x000e300000000800 */
[----:B------:R-:W1:Y:S08]  /*00f0*/  @!P0 LDC.64 R4, c[0x0][0x388] ;  /* 0x0000e200ff048b82 */ /* 0x000e700000000a00 */
[----:B------:R-:W2:Y:S01]  /*0100*/  @!P1 LDC.64 R2, c[0x0][0x3a8] ;  /* 0x0000ea00ff029b82 */ /* 0x000ea20000000a00 */
[----:B0-----:R-:W-:-:S02]  /*0110*/  @!P1 IMAD R7, R16, R6, R7 ;  /* 0x0000000610079224 */ /* 0x001fc400078e0207 */
[----:B-1----:R-:W-:-:S05]  /*0120*/  @!P0 IMAD.WIDE R4, R17, 0x4, R4 ;  /* 0x0000000411048825 */ /* 0x002fca00078e0204 */
[----:B---3--:R-:W3:Y:S01]  /*0130*/  @!P0 LDG.E.128 R12, desc[UR10][R4.64] ;  /* 0x0000000a040c8981 */ /* 0x008ee2000c1e1d00 */
[----:B--2---:R-:W-:Y:S02]  /*0140*/  @!P1 IMAD.WIDE.U32 R2, R7, 0x4, R2 ;  /* 0x0000000407029825 */ /* 0x004fe400078e0002 */
[----:B------:R-:W0:Y:S04]  /*0150*/  @!P0 LDC.64 R6, c[0x0][0x398] ;  /* 0x0000e600ff068b82 */ /* 0x000e280000000a00 */
[----:B------:R1:W2:Y:S04]  /*0160*/  @!P1 LDG.E R3, desc[UR10][R2.64] ;  /* 0x0000000a02039981 */ /* 0x0002a8000c1e1900 */
[----:B------:R-:W1:Y:S01]  /*0170*/  S2UR UR8, SR_CgaCtaId ;  /* 0x00000000000879c3 */ /* 0x000e620000008800 */
[----:B----4-:R-:W-:Y:S01]  /*0180*/  UIADD3 UR4, UPT, UPT, UR9, 0x1, URZ ;  /* 0x0000000109047890 */ /* 0x010fe2000fffe0ff */
[----:B------:R-:W-:-:S03]  /*0190*/  UMOV UR7, 0x1 ;  /* 0x0000000100077882 */ /* 0x000fc60000000000 */
[----:B------:R-:W-:-:S03]  /*01a0*/  USHF.L.U32 UR5, UR4, 0x2, URZ ;  /* 0x0000000204057899 */ /* 0x000fc600080006ff */
[----:B------:R-:W-:Y:S01]  /*01b0*/  UMOV UR4, 0x400 ;  /* 0x0000040000047882 */ /* 0x000fe20000000000 */
[----:B------:R-:W-:Y:S02]  /*01c0*/  USHF.L.U32 UR5, UR7, UR5, URZ ;  /* 0x0000000507057299 */ /* 0x000fe400080006ff */
[----:B------:R-:W-:Y:S02]  /*01d0*/  UIADD3 UR6, UPT, UPT, UR4, 0x40, URZ ;  /* 0x0000004004067890 */ /* 0x000fe4000fffe0ff */
[----:B------:R-:W-:Y:S01]  /*01e0*/  UIADD3 UR5, UPT, UPT, UR5, -0x1, URZ ;  /* 0xffffffff05057890 */ /* 0x000fe2000fffe0ff */
[----:B0-----:R-:W-:-:S05]  /*01f0*/  @!P0 IMAD.WIDE R6, R17, 0x4, R6 ;  /* 0x0000000411068825 */ /* 0x001fca00078e0206 */
[----:B------:R0:W5:Y:S01]  /*0200*/  @!P0 LDG.E.128 R8, desc[UR10][R6.64] ;  /* 0x0000000a06088981 */ /* 0x000162000c1e1d00 */
[----:B------:R-:W-:Y:S01]  /*0210*/  BSSY.RECONVERGENT B0, `(.L_x_0) ;  /* 0x0000023000007945 */ /* 0x000fe20003800200 */
[----:B-1----:R-:W-:Y:S02]  /*0220*/  ULEA UR7, UR8, UR6, 0x18 ;  /* 0x0000000608077291 */ /* 0x002fe4000f8ec0ff */
[----:B------:R-:W-:Y:S02]  /*0230*/  USHF.L.U32 UR6, UR9, 0x2, URZ ;  /* 0x0000000209067899 */ /* 0x000fe400080006ff */
[----:B------:R-:W-:Y:S02]  /*0240*/  ULEA UR4, UR8, UR4, 0x18 ;  /* 0x0000000408047291 */ /* 0x000fe4000f8ec0ff */
[----:B------:R-:W-:Y:S02]  /*0250*/  LEA R2, R16, UR7, 0x4 ;  /* 0x0000000710027c11 */ /* 0x000fe4000f8e20ff */
[----:B---3--:R-:W-:-:S02]  /*0260*/  LOP3.LUT R4, R12, UR5, RZ, 0xc0, !PT ;  /* 0x000000050c047c12 */ /* 0x008fc4000f8ec0ff */
[----:B------:R-:W-:Y:S02]  /*0270*/  LOP3.LUT R5, R13, UR5, RZ, 0xc0, !PT ;  /* 0x000000050d057c12 */ /* 0x000fe4000f8ec0ff */
[----:B0-----:R-:W-:Y:S02]  /*0280*/  LOP3.LUT R6, R14, UR5, RZ, 0xc0, !PT ;  /* 0x000000050e067c12 */ /* 0x001fe4000f8ec0ff */
[----:B------:R-:W-:Y:S02]  /*0290*/  LOP3.LUT R7, R15, UR5, RZ, 0xc0, !PT ;  /* 0x000000050f077c12 */ /* 0x000fe4000f8ec0ff */
[----:B------:R-:W-:Y:S01]  /*02a0*/  SHF.R.U32.HI R4, RZ, UR6, R4 ;  /* 0x00000006ff047c19 */ /* 0x000fe20008011604 */
[----:B--2---:R0:W-:Y:S01]  /*02b0*/  @!P1 STS [R0+UR4], R3 ;  /* 0x0000000300009988 */ /* 0x0041e20008000804 */
[----:B------:R-:W-:Y:S02]  /*02c0*/  SHF.R.U32.HI R5, RZ, UR6, R5 ;  /* 0x00000006ff057c19 */ /* 0x000fe40008011605 */
[----:B------:R-:W-:-:S02]  /*02d0*/  SHF.R.U32.HI R6, RZ, UR6, R6 ;  /* 0x00000006ff067c19 */ /* 0x000fc40008011606 */
[----:B------:R-:W-:Y:S02]  /*02e0*/  SHF.R.U32.HI R7, RZ, UR6, R7 ;  /* 0x00000006ff077c19 */ /* 0x000fe40008011607 */
[----:B------:R-:W-:Y:S02]  /*02f0*/  LEA R25, R4, UR4, 0x2 ;  /* 0x0000000404197c11 */ /* 0x000fe4000f8e10ff */
[----:B------:R-:W-:Y:S01]  /*0300*/  LEA R21, R5, UR4, 0x2 ;  /* 0x0000000405157c11 */ /* 0x000fe2000f8e10ff */
[----:B------:R1:W-:Y:S01]  /*0310*/  STS.128 [R2], R4 ;  /* 0x0000000402007388 */ /* 0x0003e20000000c00 */
[----:B------:R-:W-:Y:S02]  /*0320*/  LEA R23, R6, UR4, 0x2 ;  /* 0x0000000406177c11 */ /* 0x000fe4000f8e10ff */
[----:B------:R-:W-:Y:S01]  /*0330*/  LEA R19, R7, UR4, 0x2 ;  /* 0x0000000407137c11 */ /* 0x000fe2000f8e10ff */
[----:B------:R-:W-:Y:S01]  /*0340*/  BAR.SYNC.DEFER_BLOCKING 0x0 ;  /* 0x0000000000007b1d */ /* 0x000fe20000010000 */
[----:B0-----:R-:W-:-:S04]  /*0350*/  IADD3 R0, PT, PT, R0, -0x1, RZ ;  /* 0xffffffff00007810 */ /* 0x001fc80007ffe0ff */
[----:B------:R-:W-:Y:S01]  /*0360*/  ISETP.GE.AND P1, PT, R0, RZ, PT ;  /* 0x000000ff0000720c */ /* 0x000fe20003f26270 */
[----:B------:R-:W0:Y:S04]  /*0370*/  LDS R25, [R25] ;  /* 0x0000000019197984 */ /* 0x000e280000000800 */
[----:B------:R-:W2:Y:S04]  /*0380*/  LDS R21, [R21] ;  /* 0x0000000015157984 */ /* 0x000ea80000000800 */
[----:B------:R-:W3:Y:S04]  /*0390*/  LDS R23, [R23] ;  /* 0x0000000017177984 */ /* 0x000ee80000000800 */
[----:B------:R-:W4:Y:S01]  /*03a0*/  LDS R19, [R19] ;  /* 0x0000000013137984 */ /* 0x000f220000000800 */
[----:B-1----:R-:W-:Y:S05]  /*03b0*/  @!P1 BRA `(.L_x_1) ;  /* 0x0000000000209947 */ /* 0x002fea0003800000 */
.L_x_2:
[----:B------:R-:W-:-:S05]  /*03c0*/  LEA R2, R0, UR7, 0x2 ;  /* 0x0000000700027c11 */ /* 0x000fca000f8e10ff */
[----:B------:R-:W1:Y:S02]  /*03d0*/  LDS R3, [R2] ;  /* 0x0000000002037984 */ /* 0x000e640000000800 */
[----:B-1----:R-:W-:-:S13]  /*03e0*/  ISETP.NE.AND P1, PT, R3, R4, PT ;  /* 0x000000040300720c */ /* 0x002fda0003f25270 */
[----:B------:R-:W-:Y:S05]  /*03f0*/  @P1 BRA `(.L_x_1) ;  /* 0x0000000000101947 */ /* 0x000fea0003800000 */
[----:B------:R-:W-:Y:S02]  /*0400*/  VIADD R0, R0, 0xffffffff ;  /* 0xffffffff00007836 */ /* 0x000fe40000000000 */
[----:B0-----:R-:W-:-:S03]  /*0410*/  VIADD R25, R25, 0x1 ;  /* 0x0000000119197836 */ /* 0x001fc60000000000 */
[----:B------:R-:W-:-:S13]  /*0420*/  ISETP.GT.AND P1, PT, R0, -0x1, PT ;  /* 0xffffffff0000780c */ /* 0x000fda0003f24270 */
[----:B------:R-:W-:Y:S05]  /*0430*/  @P1 BRA `(.L_x_2) ;  /* 0xfffffffc00e01947 */ /* 0x000fea000383ffff */
.L_x_1:
[----:B------:R-:W-:Y:S05]  /*0440*/  BSYNC.RECONVERGENT B0 ;  /* 0x0000000000007941 */ /* 0x000fea0003800200 */
.L_x_0:
[----:B------:R-:W-:Y:S05]  /*0450*/  @P0 EXIT ;  /* 0x000000000000094d */ /* 0x000fea0003800000 */
[----:B------:R-:W1:Y:S01]  /*0460*/  LDC.64 R16, c[0x0][0x390] ;  /* 0x0000e400ff107b82 */ /* 0x000e620000000a00 */
[----:B------:R-:W-:Y:S02]  /*0470*/  ISETP.NE.AND P0, PT, R5, R4, PT ;  /* 0x000000040500720c */ /* 0x000fe40003f05270 */
[----:B------:R-:W-:Y:S02]  /*0480*/  ISETP.NE.AND P1, PT, R6, R5, PT ;  /* 0x000000050600720c */ /* 0x000fe40003f25270 */
[----:B------:R-:W-:-:S03]  /*0490*/  ISETP.NE.AND P2, PT, R7, R6, PT ;  /* 0x000000060700720c */ /* 0x000fc60003f45270 */
[----:B------:R-:W4:Y:S06]  /*04a0*/  LDC.64 R2, c[0x0][0x3a0] ;  /* 0x0000e800ff027b82 */ /* 0x000f2c0000000a00 */
[----:B0-2---:R-:W-:-:S05]  /*04b0*/  @!P0 VIADD R21, R25, 0x1 ;  /* 0x0000000119158836 */ /* 0x005fca0000000000 */
[----:B---3--:R-:W-:Y:S01]  /*04c0*/  @!P1 IADD3 R23, PT, PT, R21, 0x1, RZ ;  /* 0x0000000115179810 */ /* 0x008fe20007ffe0ff */
[----:B-1----:R-:W-:-:S04]  /*04d0*/  IMAD.WIDE.U32 R26, R25, 0x4, R16 ;  /* 0x00000004191a7825 */ /* 0x002fc800078e0010 */
[----:B----4-:R-:W-:Y:S01]  /*04e0*/  @!P2 VIADD R19, R23, 0x1 ;  /* 0x000000011713a836 */ /* 0x010fe20000000000 */
[----:B------:R-:W-:Y:S01]  /*04f0*/  STG.E desc[UR10][R26.64], R12 ;  /* 0x0000000c1a007986 */ /* 0x000fe2000c10190a */
[----:B------:R-:W-:-:S04]  /*0500*/  IMAD.WIDE.U32 R6, R21, 0x4, R16 ;  /* 0x0000000415067825 */ /* 0x000fc800078e0010 */
[----:B------:R-:W-:-:S04]  /*0510*/  IMAD.WIDE.U32 R24, R25, 0x4, R2 ;  /* 0x0000000419187825 */ /* 0x000fc800078e0002 */
[----:B------:R-:W-:Y:S01]  /*0520*/  IMAD.WIDE.U32 R20, R21, 0x4, R2 ;  /* 0x0000000415147825 */ /* 0x000fe200078e0002 */
[----:B-----5:R-:W-:Y:S03]  /*0530*/  STG.E desc[UR10][R24.64], R8 ;  /* 0x0000000818007986 */ /* 0x020fe6000c10190a */
[C---:B------:R-:W-:Y:S01]  /*0540*/  IMAD.WIDE.U32 R4, R23.reuse, 0x4, R16 ;  /* 0x0000000417047825 */ /* 0x040fe200078e0010 */
[----:B------:R-:W-:Y:S03]  /*0550*/  STG.E desc[UR10][R6.64], R13 ;  /* 0x0000000d06007986 */ /* 0x000fe6000c10190a */
[----:B------:R-:W-:Y:S01]  /*0560*/  IMAD.WIDE.U32 R22, R23, 0x4, R2 ;  /* 0x0000000417167825 */ /* 0x000fe200078e0002 */
[----:B------:R-:W-:Y:S03]  /*0570*/  STG.E desc[UR10][R20.64], R9 ;  /* 0x0000000914007986 */ /* 0x000fe6000c10190a */
[C---:B------:R-:W-:Y:S01]  /*0580*/  IMAD.WIDE.U32 R16, R19.reuse, 0x4, R16 ;  /* 0x0000000413107825 */ /* 0x040fe200078e0010 */
[----:B------:R-:W-:Y:S03]  /*0590*/  STG.E desc[UR10][R4.64], R14 ;  /* 0x0000000e04007986 */ /* 0x000fe6000c10190a */
[----:B------:R-:W-:Y:S01]  /*05a0*/  IMAD.WIDE.U32 R2, R19, 0x4, R2 ;  /* 0x0000000413027825 */ /* 0x000fe200078e0002 */
[----:B------:R-:W-:Y:S04]  /*05b0*/  STG.E desc[UR10][R22.64], R10 ;  /* 0x0000000a16007986 */ /* 0x000fe8000c10190a */
[----:B------:R-:W-:Y:S04]  /*05c0*/  STG.E desc[UR10][R16.64], R15 ;  /* 0x0000000f10007986 */ /* 0x000fe8000c10190a */
[----:B------:R-:W-:Y:S01]  /*05d0*/  STG.E desc[UR10][R2.64], R11 ;  /* 0x0000000b02007986 */ /* 0x000fe2000c10190a */
[----:B------:R-:W-:Y:S05]  /*05e0*/  EXIT ;  /* 0x000000000000794d */ /* 0x000fea0003800000 */
.L_x_3:
[----:B------:R-:W-:-:S00]  /*05f0*/  BRA `(.L_x_3) ;  /* 0xfffffffc00fc7947 */ /* 0x000fc0000383ffff */
[----:B------:R-:W-:-:S00]  /*0600*/  NOP ;  /* 0x0000000000007918 */ /* 0x000fc00000000000 */
[----:B------:R-:W-:-:S00]  /*0610*/  NOP ;  /* 0x0000000000007918 */ /* 0x000fc00000000000 */
[----:B------:R-:W-:-:S00]  /*0620*/  NOP ;  /* 0x0000000000007918 */ /* 0x000fc00000000000 */
[----:B------:R-:W-:-:S00]  /*0630*/  NOP ;  /* 0x0000000000007918 */ /* 0x000fc00000000000 */
[----:B------:R-:W-:-:S00]  /*0640*/  NOP ;  /* 0x0000000000007918 */ /* 0x000fc00000000000 */
[----:B------:R-:W-:-:S00]  /*0650*/  NOP ;  /* 0x0000000000007918 */ /* 0x000fc00000000000 */
[----:B------:R-:W-:-:S00]  /*0660*/  NOP ;  /* 0x0000000000007918 */ /* 0x000fc00000000000 */
[----:B------:R-:W-:-:S00]  /*0670*/  NOP ;  /* 0x0000000000007918 */ /* 0x000fc00000000000 */
.L_x_17:


//--------------------- .text._Z9splitSortiiPjS_S_ --------------------------
	.section	.text._Z9splitSortiiPjS_S_,"ax",@progbits
	.align	128
.text._Z9splitSortiiPjS_S_:
        .type           _Z9splitSortiiPjS_S_,@function
        .size           _Z9splitSortiiPjS_S_,(.L_x_16 - _Z9splitSortiiPjS_S_)
        .other          _Z9splitSortiiPjS_S_,@"STO_CUDA_ENTRY STV_DEFAULT"
_Z9splitSortiiPjS_S_:
[----:B------:R-:W-:Y:S01]  /*0000*/  LDC R1, c[0x0][0x37c] ;  /* 0x0000df00ff017b82 */ /* 0x000fe20000000800 */
[----:B------:R-:W0:Y:S01]  /*0010*/  S2R R3, SR_TID.X ;  /* 0x0000000000037919 */ /* 0x000e220000002100 */
[----:B------:R-:W1:Y:S01]  /*0020*/  LDCU UR4, c[0x0][0x380] ;  /* 0x00007000ff0477ac */ /* 0x000e620008000800 */
[----:B------:R-:W-:Y:S01]  /*0030*/  IMAD.MOV.U32 R8, RZ, RZ, -0x1 ;  /* 0xffffffffff087424 */ /* 0x000fe200078e00ff */
[----:B------:R-:W2:Y:S01]  /*0040*/  S2R R0, SR_CTAID.X ;  /* 0x0000000000007919 */ /* 0x000ea20000002500 */
[----:B------:R-:W3:Y:S01]  /*0050*/  LDCU.64 UR12, c[0x0][0x358] ;  /* 0x00006b00ff0c77ac */ /* 0x000ee20008000a00 */
[----:B------:R-:W-:Y:S02]  /*0060*/  IMAD.MOV.U32 R9, RZ, RZ, -0x1 ;  /* 0xffffffffff097424 */ /* 0x000fe400078e00ff */
[----:B------:R-:W-:Y:S02]  /*0070*/  IMAD.MOV.U32 R10, RZ, RZ, -0x1 ;  /* 0xffffffffff0a7424 */ /* 0x000fe400078e00ff */
[----:B------:R-:W-:-:S02]  /*0080*/  IMAD.MOV.U32 R11, RZ, RZ, -0x1 ;  /* 0xffffffffff0b7424 */ /* 0x000fc400078e00ff */
[----:B0-----:R-:W-:-:S04]  /*0090*/  IMAD.SHL.U32 R19, R3, 0x4, RZ ;  /* 0x0000000403137824 */ /* 0x001fc800078e00ff */
[----:B--2---:R-:W-:-:S05]  /*00a0*/  IMAD R17, R0, 0x400, R19 ;  /* 0x0000040000117824 */ /* 0x004fca00078e0213 */
[----:B-1----:R-:W-:Y:S01]  /*00b0*/  ISETP.GE.U32.AND P0, PT, R17, UR4, PT ;  /* 0x0000000411007c0c */ /* 0x002fe2000bf06070 */
[----:B------:R-:W0:-:S12]  /*00c0*/  LDCU UR4, c[0x0][0x384] ;  /* 0x00007080ff0477ac */ /* 0x000e180008000800 */
[----:B------:R-:W1:Y:S08]  /*00d0*/  @!P0 LDC.64 R12, c[0x0][0x388] ;  /* 0x0000e200ff0c8b82 */ /* 0x000e700000000a00 */
[----:B------:R-:W2:Y:S01]  /*00e0*/  S2UR UR8, SR_CgaCtaId ;  /* 0x00000000000879c3 */ /* 0x000ea20000008800 */
[----:B------:R-:W-:-:S07]  /*00f0*/  UMOV UR5, 0x1 ;  /* 0x0000000100057882 */ /* 0x000fce0000000000 */
[----:B------:R-:W4:Y:S01]  /*0100*/  @!P0 LDC.64 R14, c[0x0][0x390] ;  /* 0x0000e400ff0e8b82 */ /* 0x000f220000000a00 */
[----:B-1----:R-:W-:-:S05]  /*0110*/  @!P0 IMAD.WIDE.U32 R12, R17, 0x4, R12 ;  /* 0x00000004110c8825 */ /* 0x002fca00078e000c */
[----:B---3--:R-:W3:Y:S01]  /*0120*/  @!P0 LDG.E.128 R8, desc[UR12][R12.64] ;  /* 0x0000000c0c088981 */ /* 0x008ee2000c1e1d00 */
[----:B0-----:R-:W-:-:S04]  /*0130*/  UIADD3 UR4, UPT, UPT, UR4, 0x1, URZ ;  /* 0x0000000104047890 */ /* 0x001fc8000fffe0ff */
[----:B------:R-:W-:-:S04]  /*0140*/  USHF.L.U32 UR6, UR4, 0x2, URZ ;  /* 0x0000000204067899 */ /* 0x000fc800080006ff */
[----:B------:R-:W-:Y:S01]  /*0150*/  USHF.L.U32 UR5, UR5, UR6, URZ ;  /* 0x0000000605057299 */ /* 0x000fe200080006ff */
[----:B------:R-:W-:Y:S01]  /*0160*/  UMOV UR4, 0x400 ;  /* 0x0000040000047882 */ /* 0x000fe20000000000 */
[----:B------:R-:W-:Y:S02]  /*0170*/  ISETP.GT.U32.AND P1, PT, R3, 0xf, PT ;  /* 0x0000000f0300780c */ /* 0x000fe40003f24070 */
[----:B------:R-:W-:Y:S01]  /*0180*/  UIADD3 UR7, UPT, UPT, UR5, -0x1, URZ ;  /* 0xffffffff05077890 */ /* 0x000fe2000fffe0ff */
[----:B----4-:R-:W-:Y:S01]  /*0190*/  @!P0 IMAD.WIDE.U32 R14, R17, 0x4, R14 ;  /* 0x00000004110e8825 */ /* 0x010fe200078e000e */
[----:B------:R-:W-:Y:S02]  /*01a0*/  UIADD3 UR5, UPT, UPT, UR4, 0x1144, URZ ;  /* 0x0000114404057890 */ /* 0x000fe4000fffe0ff */
[----:B------:R-:W-:Y:S02]  /*01b0*/  UIADD3 UR11, UPT, UPT, UR6, -0x4, URZ ;  /* 0xfffffffc060b7890 */ /* 0x000fe4000fffe0ff */
[----:B--2---:R-:W-:Y:S01]  /*01c0*/  ULEA UR5, UR8, UR5, 0x18 ;  /* 0x0000000508057291 */ /* 0x004fe2000f8ec0ff */
[----:B------:R0:W5:Y:S01]  /*01d0*/  @!P0 LDG.E.128 R4, desc[UR12][R14.64] ;  /* 0x0000000c0e048981 */ /* 0x000162000c1e1d00 */
[----:B------:R-:W1:Y:S01]  /*01e0*/  LDCU UR10, c[0x0][0x360] ;  /* 0x00006c00ff0a77ac */ /* 0x000e620008000800 */
[----:B------:R-:W-:Y:S01]  /*01f0*/  VIADD R23, R19, 0x2 ;  /* 0x0000000213177836 */ /* 0x000fe20000000000 */
[----:B------:R-:W-:Y:S01]  /*0200*/  ULEA UR4, UR8, UR4, 0x18 ;  /* 0x0000000408047291 */ /* 0x000fe2000f8ec0ff */
[----:B---3--:R-:W-:-:S02]  /*0210*/  LOP3.LUT R2, R8, UR7, RZ, 0xc0, !PT ;  /* 0x0000000708027c12 */ /* 0x008fc4000f8ec0ff */
[----:B0-----:R-:W-:Y:S02]  /*0220*/  LOP3.LUT R14, R9, UR7, RZ, 0xc0, !PT ;  /* 0x00000007090e7c12 */ /* 0x001fe4000f8ec0ff */
[----:B------:R-:W-:Y:S02]  /*0230*/  SHF.R.U32.HI R12, RZ, UR11, R2 ;  /* 0x0000000bff0c7c19 */ /* 0x000fe40008011602 */
[----:B------:R-:W-:Y:S02]  /*0240*/  LEA R2, R3, UR5, 0x2 ;  /* 0x0000000503027c11 */ /* 0x000fe4000f8e10ff */
[----:B------:R-:W-:Y:S02]  /*0250*/  LEA R12, R12, UR5, 0x2 ;  /* 0x000000050c0c7c11 */ /* 0x000fe4000f8e10ff */
[----:B------:R-:W-:Y:S01]  /*0260*/  SHF.R.U32.HI R14, RZ, UR11, R14 ;  /* 0x0000000bff0e7c19 */ /* 0x000fe2000801160e */
[----:B------:R0:W-:Y:S01]  /*0270*/  @!P1 STS [R2], RZ ;  /* 0x000000ff02009388 */ /* 0x0001e20000000800 */
[----:B------:R-:W-:-:S02]  /*0280*/  LOP3.LUT R16, R10, UR7, RZ, 0xc0, !PT ;  /* 0x000000070a107c12 */ /* 0x000fc4000f8ec0ff */
[----:B------:R-:W-:Y:S01]  /*0290*/  LEA R14, R14, UR5, 0x2 ;  /* 0x000000050e0e7c11 */ /* 0x000fe2000f8e10ff */
[----:B------:R-:W-:Y:S01]  /*02a0*/  BAR.SYNC.DEFER_BLOCKING 0x0 ;  /* 0x0000000000007b1d */ /* 0x000fe20000010000 */
[----:B------:R-:W-:Y:S02]  /*02b0*/  SHF.R.U32.HI R16, RZ, UR11, R16 ;  /* 0x0000000bff107c19 */ /* 0x000fe40008011610 */
[----:B------:R-:W-:Y:S02]  /*02c0*/  LOP3.LUT R17, R11, UR7, RZ, 0xc0, !PT ;  /* 0x000000070b117c12 */ /* 0x000fe4000f8ec0ff */
[----:B0-----:R-:W-:Y:S02]  /*02d0*/  LEA R2, R16, UR5, 0x2 ;  /* 0x0000000510027c11 */ /* 0x001fe4000f8e10ff */
[----:B------:R-:W-:-:S04]  /*02e0*/  SHF.R.U32.HI R18, RZ, UR11, R17 ;  /* 0x0000000bff127c19 */ /* 0x000fc80008011611 */
[----:B------:R-:W-:Y:S01]  /*02f0*/  LEA R18, R18, UR5, 0x2 ;  /* 0x0000000512127c11 */ /* 0x000fe2000f8e10ff */
[----:B-1----:R-:W-:-:S04]  /*0300*/  USHF.L.U32 UR5, UR10, 0x2, URZ ;  /* 0x000000020a057899 */ /* 0x002fc800080006ff */
[----:B------:R-:W-:Y:S02]  /*0310*/  UIADD3 UR7, UPT, UPT, UR5, -0x1, URZ ;  /* 0xffffffff05077890 */ /* 0x000fe4000fffe0ff */
[----:B------:R-:W-:Y:S02]  /*0320*/  UIADD3 UR8, UPT, UPT, UR5, 0x3, URZ ;  /* 0x0000000305087890 */ /* 0x000fe4000fffe0ff */
[----:B------:R-:W-:Y:S02]  /*0330*/  UIADD3 UR9, UPT, UPT, UR5, 0x4, URZ ;  /* 0x0000000405097890 */ /* 0x000fe4000fffe0ff */
[----:B------:R-:W-:Y:S01]  /*0340*/  USHF.R.U32.HI UR7, URZ, UR8, UR7 ;  /* 0x00000008ff077299 */ /* 0x000fe20008011607 */
[----:B------:R-:W0:Y:S01]  /*0350*/  LDS R13, [R12] ;  /* 0x000000000c0d7984 */ /* 0x000e220000000800 */
[----:B------:R-:W-:Y:S02]  /*0360*/  USHF.R.U32.HI UR9, URZ, UR9, UR5 ;  /* 0x00000009ff097299 */ /* 0x000fe40008011605 */
[----:B------:R-:W-:-:S02]  /*0370*/  ULEA.HI UR7, UR7, UR5, URZ, 0x18 ;  /* 0x0000000507077291 */ /* 0x000fc4000f8fc0ff */
[----:B------:R-:W-:Y:S02]  /*0380*/  ULEA.HI UR9, UR9, UR5, URZ, 0x18 ;  /* 0x0000000509097291 */ /* 0x000fe4000f8fc0ff */
[----:B------:R-:W-:Y:S02]  /*0390*/  ULEA UR7, UR7, UR4, 0x2 ;  /* 0x0000000407077291 */ /* 0x000fe4000f8e10ff */
[----:B------:R-:W-:Y:S01]  /*03a0*/  ULEA UR9, UR9, UR4, 0x2 ;  /* 0x0000000409097291 */ /* 0x000fe2000f8e10ff */
[----:B0-----:R-:W-:-:S05]  /*03b0*/  VIADD R13, R13, 0x1 ;  /* 0x000000010d0d7836 */ /* 0x001fca0000000000 */
[----:B------:R0:W-:Y:S04]  /*03c0*/  STS [R12], R13 ;  /* 0x0000000d0c007388 */ /* 0x0001e80000000800 */
[----:B------:R-:W1:Y:S01]  /*03d0*/  LDS R15, [R14] ;  /* 0x000000000e0f7984 */ /* 0x000e620000000800 */
[----:B0-----:R-:W-:Y:S02]  /*03e0*/  VIADD R13, R3, UR10 ;  /* 0x0000000a030d7c36 */ /* 0x001fe40008000000 */
[----:B-1----:R-:W-:-:S05]  /*03f0*/  VIADD R15, R15, 0x1 ;  /* 0x000000010f0f7836 */ /* 0x002fca0000000000 */
[----:B------:R0:W-:Y:S04]  /*0400*/  STS [R14], R15 ;  /* 0x0000000f0e007388 */ /* 0x0001e80000000800 */
[----:B------:R-:W1:Y:S01]  /*0410*/  LDS R16, [R2] ;  /* 0x0000000002107984 */ /* 0x000e620000000800 */
[----:B0-----:R-:W-:-:S04]  /*0420*/  IMAD.SHL.U32 R15, R13, 0x2, RZ ;  /* 0x000000020d0f7824 */ /* 0x001fc800078e00ff */
[C---:B------:R-:W-:Y:S02]  /*0430*/  VIADD R21, R15.reuse, 0x1 ;  /* 0x000000010f157836 */ /* 0x040fe40000000000 */
[C---:B------:R-:W-:Y:S02]  /*0440*/  VIADD R22, R15.reuse, 0x5 ;  /* 0x000000050f167836 */ /* 0x040fe40000000000 */
[----:B------:R-:W-:-:S03]  /*0450*/  VIADD R20, R15, 0x4 ;  /* 0x000000040f147836 */ /* 0x000fc60000000000 */
[----:B------:R-:W-:Y:S01]  /*0460*/  SHF.R.U32.HI R22, RZ, R22, R21 ;  /* 0x00000016ff167219 */ /* 0x000fe20000011615 */
[----:B------:R-:W-:Y:S01]  /*0470*/  VIADD R21, R19, 0x1 ;  /* 0x0000000113157836 */ /* 0x000fe20000000000 */
[----:B------:R-:W-:Y:S01]  /*0480*/  SHF.R.U32.HI R20, RZ, R20, R15 ;  /* 0x00000014ff147219 */ /* 0x000fe2000001160f */
[----:B-1----:R-:W-:Y:S02]  /*0490*/  VIADD R17, R16, 0x1 ;  /* 0x0000000110117836 */ /* 0x002fe40000000000 */
[----:B------:R-:W-:-:S03]  /*04a0*/  IMAD.SHL.U32 R16, R3, 0x2, RZ ;  /* 0x0000000203107824 */ /* 0x000fc600078e00ff */
[----:B------:R0:W-:Y:S01]  /*04b0*/  STS [R2], R17 ;  /* 0x0000001102007388 */ /* 0x0001e20000000800 */
[C---:B------:R-:W-:Y:S02]  /*04c0*/  VIADD R13, R16.reuse, 0x1 ;  /* 0x00000001100d7836 */ /* 0x040fe40000000000 */
[----:B------:R-:W-:Y:S01]  /*04d0*/  VIADD R14, R16, 0x5 ;  /* 0x00000005100e7836 */ /* 0x000fe20000000000 */
[----:B------:R-:W1:Y:S04]  /*04e0*/  LDS R12, [R18] ;  /* 0x00000000120c7984 */ /* 0x000e680000000800 */
[----:B0-----:R-:W-:Y:S02]  /*04f0*/  SHF.R.U32.HI R17, RZ, R14, R13 ;  /* 0x0000000eff117219 */ /* 0x001fe4000001160d */
[----:B------:R-:W-:-:S04]  /*0500*/  LEA.HI R2, R22, R15, RZ, 0x18 ;  /* 0x0000000f16027211 */ /* 0x000fc800078fc0ff */
[----:B------:R-:W-:Y:S01]  /*0510*/  LEA R2, R2, UR4, 0x2 ;  /* 0x0000000402027c11 */ /* 0x000fe2000f8e10ff */
[----:B-1----:R-:W-:Y:S01]  /*0520*/  VIADD R13, R12, 0x1 ;  /* 0x000000010c0d7836 */ /* 0x002fe20000000000 */
[----:B------:R-:W-:Y:S01]  /*0530*/  LEA.HI R12, R20, R15, RZ, 0x18 ;  /* 0x0000000f140c7211 */ /* 0x000fe200078fc0ff */
[----:B------:R-:W-:-:S03]  /*0540*/  VIADD R15, R16, 0x4 ;  /* 0x00000004100f7836 */ /* 0x000fc60000000000 */
[----:B------:R0:W-:Y:S01]  /*0550*/  STS [R18], R13 ;  /* 0x0000000d12007388 */ /* 0x0001e20000000800 */
[----:B------:R-:W-:Y:S02]  /*0560*/  LEA R12, R12, UR4, 0x2 ;  /* 0x000000040c0c7c11 */ /* 0x000fe4000f8e10ff */
[----:B------:R-:W-:-:S04]  /*0570*/  SHF.R.U32.HI R15, RZ, R15, R16 ;  /* 0x0000000fff0f7219 */ /* 0x000fc80000011610 */
[-C--:B------:R-:W-:Y:S01]  /*0580*/  LEA.HI R14, R15, R16.reuse, RZ, 0x18 ;  /* 0x000000100f0e7211 */ /* 0x080fe200078fc0ff */
[----:B------:R-:W-:Y:S01]  /*0590*/  VIADD R15, R19, 0x3 ;  /* 0x00000003130f7836 */ /* 0x000fe20000000000 */
[----:B0-----:R-:W-:Y:S02]  /*05a0*/  LEA.HI R13, R17, R16, RZ, 0x18 ;  /* 0x00000010110d7211 */ /* 0x001fe400078fc0ff */
[----:B------:R-:W-:Y:S02]  /*05b0*/  LEA R14, R14, UR4, 0x2 ;  /* 0x000000040e0e7c11 */ /* 0x000fe4000f8e10ff */
[----:B------:R-:W-:-:S07]  /*05c0*/  LEA R13, R13, UR4, 0x2 ;  /* 0x000000040d0d7c11 */ /* 0x000fce000f8e10ff */
.L_x_12:
[----:B------:R-:W-:Y:S01]  /*05d0*/  VIADD R18, R19, 0x4 ;  /* 0x0000000413127836 */ /* 0x000fe20000000000 */
[----:B------:R-:W-:Y:S01]  /*05e0*/  SHF.R.U32.HI R24, RZ, UR11, R8 ;  /* 0x0000000bff187c19 */ /* 0x000fe20008011608 */
[----:B------:R-:W-:Y:S01]  /*05f0*/  VIADD R20, R21, 0x4 ;  /* 0x0000000415147836 */ /* 0x000fe20000000000 */
[----:B------:R-:W-:Y:S01]  /*0600*/  UISETP.NE.AND UP1, UPT, UR10, URZ, UPT ;  /* 0x000000ff0a00728c */ /* 0x000fe2000bf25270 */
[----:B------:R-:W-:Y:S01]  /*0610*/  VIADD R22, R23, 0x4 ;  /* 0x0000000417167836 */ /* 0x000fe20000000000 */
[----:B------:R-:W-:Y:S02]  /*0620*/  SHF.R.U32.HI R18, RZ, R18, R19 ;  /* 0x00000012ff127219 */ /* 0x000fe40000011613 */
[----:B------:R-:W-:Y:S02]  /*0630*/  SHF.R.U32.HI R20, RZ, R20, R21 ;  /* 0x00000014ff147219 */ /* 0x000fe40000011615 */
[----:B------:R-:W-:Y:S01]  /*0640*/  LEA.HI R17, R18, R19, RZ, 0x18 ;  /* 0x0000001312117211 */ /* 0x000fe200078fc0ff */
[----:B------:R-:W-:Y:S01]  /*0650*/  IMAD.SHL.U32 R18, R24, 0x10, RZ ;  /* 0x0000001018127824 */ /* 0x000fe200078e00ff */
[----:B------:R-:W-:Y:S01]  /*0660*/  LEA.HI R21, R20, R21, RZ, 0x18 ;  /* 0x0000001514157211 */ /* 0x000fe200078fc0ff */
[----:B------:R-:W-:Y:S01]  /*0670*/  VIADD R24, R15, 0x4 ;  /* 0x000000040f187836 */ /* 0x000fe20000000000 */
[----:B------:R-:W-:Y:S01]  /*0680*/  SHF.R.U32.HI R20, RZ, R22, R23 ;  /* 0x00000016ff147219 */ /* 0x000fe20000011617 */
[----:B------:R-:W-:Y:S01]  /*0690*/  IMAD.MOV.U32 R22, RZ, RZ, 0x1 ;  /* 0x00000001ff167424 */ /* 0x000fe200078e00ff */
[----:B------:R-:W-:-:S02]  /*06a0*/  LOP3.LUT R25, R18, 0x10, RZ, 0xc0, !PT ;  /* 0x0000001012197812 */ /* 0x000fc400078ec0ff */
[----:B------:R-:W-:Y:S02]  /*06b0*/  SHF.R.U32.HI R24, RZ, R24, R15 ;  /* 0x00000018ff187219 */ /* 0x000fe4000001160f */
[----:B------:R-:W-:Y:S02]  /*06c0*/  LEA.HI R19, R20, R23, RZ, 0x18 ;  /* 0x0000001714137211 */ /* 0x000fe400078fc0ff */
[----:B------:R-:W-:Y:S02]  /*06d0*/  LEA.HI R20, R24, R15, RZ, 0x18 ;  /* 0x0000000f18147211 */ /* 0x000fe400078fc0ff */
[----:B------:R-:W-:Y:S02]  /*06e0*/  SHF.R.U32.HI R15, RZ, UR11, R9 ;  /* 0x0000000bff0f7c19 */ /* 0x000fe40008011609 */
[----:B------:R-:W-:Y:S02]  /*06f0*/  SHF.R.U32.HI R24, RZ, UR11, R10 ;  /* 0x0000000bff187c19 */ /* 0x000fe4000801160a */
[----:B------:R-:W-:Y:S01]  /*0700*/  SHF.R.U32.HI R23, RZ, UR11, R11 ;  /* 0x0000000bff177c19 */ /* 0x000fe2000801160b */
[----:B------:R-:W-:Y:S01]  /*0710*/  IMAD.SHL.U32 R15, R15, 0x10, RZ ;  /* 0x000000100f0f7824 */ /* 0x000fe200078e00ff */
[----:B------:R-:W-:Y:S01]  /*0720*/  LEA R17, R17, UR4, 0x2 ;  /* 0x0000000411117c11 */ /* 0x000fe2000f8e10ff */
[----:B------:R-:W-:Y:S01]  /*0730*/  IMAD.SHL.U32 R18, R24, 0x10, RZ ;  /* 0x0000001018127824 */ /* 0x000fe200078e00ff */
[----:B------:R-:W-:Y:S01]  /*0740*/  SHF.L.U32 R26, R22, R25, RZ ;  /* 0x00000019161a7219 */ /* 0x000fe200000006ff */
[----:B------:R-:W-:Y:S01]  /*0750*/  IMAD.SHL.U32 R23, R23, 0x10, RZ ;  /* 0x0000001017177824 */ /* 0x000fe200078e00ff */
[----:B------:R-:W-:-:S02]  /*0760*/  LOP3.LUT R25, R15, 0x10, RZ, 0xc0, !PT ;  /* 0x000000100f197812 */ /* 0x000fc400078ec0ff */
[----:B------:R-:W-:Y:S01]  /*0770*/  LOP3.LUT R15, R18, 0x10, RZ, 0xc0, !PT ;  /* 0x00000010120f7812 */ /* 0x000fe200078ec0ff */
[----:B------:R0:W-:Y:S01]  /*0780*/  STS [R17], R26 ;  /* 0x0000001a11007388 */ /* 0x0001e20000000800 */
[----:B------:R-:W-:Y:S02]  /*0790*/  LOP3.LUT R18, R23, 0x10, RZ, 0xc0, !PT ;  /* 0x0000001017127812 */ /* 0x000fe400078ec0ff */
[----:B------:R-:W-:Y:S02]  /*07a0*/  LEA R21, R21, UR4, 0x2 ;  /* 0x0000000415157c11 */ /* 0x000fe4000f8e10ff */
[----:B------:R-:W-:Y:S02]  /*07b0*/  SHF.L.U32 R28, R22, R25, RZ ;  /* 0x00000019161c7219 */ /* 0x000fe400000006ff */
[----:B------:R-:W-:Y:S02]  /*07c0*/  LEA R19, R19, UR4, 0x2 ;  /* 0x0000000413137c11 */ /* 0x000fe4000f8e10ff */
[----:B------:R-:W-:Y:S01]  /*07d0*/  LEA R20, R20, UR4, 0x2 ;  /* 0x0000000414147c11 */ /* 0x000fe2000f8e10ff */
[----:B------:R-:W-:Y:S01]  /*07e0*/  STS [R21], R28 ;  /* 0x0000001c15007388 */ /* 0x000fe20000000800 */
[----:B0-----:R-:W-:-:S02]  /*07f0*/  SHF.L.U32 R26, R22, R15, RZ ;  /* 0x0000000f161a7219 */ /* 0x001fc400000006ff */
[----:B------:R-:W-:-:S03]  /*0800*/  SHF.L.U32 R23, R22, R18, RZ ;  /* 0x0000001216177219 */ /* 0x000fc600000006ff */
[----:B------:R-:W-:Y:S04]  /*0810*/  STS [R19], R26 ;  /* 0x0000001a13007388 */ /* 0x000fe80000000800 */
[----:B------:R0:W-:Y:S01]  /*0820*/  STS [R20], R23 ;  /* 0x0000001714007388 */ /* 0x0001e20000000800 */
[----:B------:R-:W-:Y:S01]  /*0830*/  BAR.SYNC.DEFER_BLOCKING 0x0 ;  /* 0x0000000000007b1d */ /* 0x000fe20000010000 */
[----:B0-----:R-:W-:-:S05]  /*0840*/  IMAD.MOV.U32 R23, RZ, RZ, 0x2 ;  /* 0x00000002ff177424 */ /* 0x001fca00078e00ff */
[----:B------:R-:W-:Y:S04]  /*0850*/  LDS R22, [R13+0x4] ;  /* 0x000004000d167984 */ /* 0x000fe80000000800 */
[----:B------:R-:W0:Y:S02]  /*0860*/  LDS R25, [R14] ;  /* 0x000000000e197984 */ /* 0x000e240000000800 */
[----:B0-----:R-:W-:-:S05]  /*0870*/  IMAD.IADD R22, R22, 0x1, R25 ;  /* 0x0000000116167824 */ /* 0x001fca00078e0219 */
[----:B------:R-:W-:Y:S04]  /*0880*/  STS [R13+0x4], R22 ;  /* 0x000004160d007388 */ /* 0x000fe80000000800 */
[----:B------:R-:W-:Y:S04]  /*0890*/  LDS R25, [R2+0x4] ;  /* 0x0000040002197984 */ /* 0x000fe80000000800 */
[----:B------:R-:W0:Y:S02]  /*08a0*/  LDS R27, [R12] ;  /* 0x000000000c1b7984 */ /* 0x000e240000000800 */
[----:B0-----:R-:W-:-:S05]  /*08b0*/  IMAD.IADD R25, R25, 0x1, R27 ;  /* 0x0000000119197824 */ /* 0x001fca00078e021b */
[----:B------:R0:W-:Y:S01]  /*08c0*/  STS [R2+0x4], R25 ;  /* 0x0000041902007388 */ /* 0x0001e20000000800 */
[----:B------:R-:W-:Y:S05]  /*08d0*/  BRA.U !UP1, `(.L_x_4) ;  /* 0x00000001096c7547 */ /* 0x000fea000b800000 */
[----:B------:R-:W-:-:S05]  /*08e0*/  UMOV UR5, UR10 ;  /* 0x0000000a00057c82 */ /* 0x000fca0008000000 */
.L_x_7:
[----:B------:R-:W-:Y:S01]  /*08f0*/  BAR.SYNC.DEFER_BLOCKING 0x0 ;  /* 0x0000000000007b1d */ /* 0x000fe20000010000 */
[----:B------:R-:W-:Y:S01]  /*0900*/  ISETP.GE.U32.AND P2, PT, R3, UR5, PT ;  /* 0x0000000503007c0c */ /* 0x000fe2000bf46070 */
[----:B------:R-:W-:-:S04]  /*0910*/  USHF.R.U32.HI UR5, URZ, 0x1, UR5 ;  /* 0x00000001ff057899 */ /* 0x000fc80008011605 */
[----:B------:R-:W-:Y:S08]  /*0920*/  BSSY.RECONVERGENT B0, `(.L_x_5) ;  /* 0x0000013000007945 */ /* 0x000ff00003800200 */
[----:B-1----:R-:W-:Y:S05]  /*0930*/  @P2 BRA `(.L_x_6) ;  /* 0x0000000000442947 */ /* 0x002fea0003800000 */
[----:B------:R-:W-:-:S04]  /*0940*/  IMAD R22, R16, R23, R23 ;  /* 0x0000001710167224 */ /* 0x000fc800078e0217 */
[C---:B------:R-:W-:Y:S02]  /*0950*/  VIADD R26, R22.reuse, 0xffffffff ;  /* 0xffffffff161a7836 */ /* 0x040fe40000000000 */
[----:B0-----:R-:W-:-:S05]  /*0960*/  VIADD R25, R22, 0x3 ;  /* 0x0000000316197836 */ /* 0x001fca0000000000 */
[----:B------:R-:W-:Y:S01]  /*0970*/  SHF.R.U32.HI R25, RZ, R25, R26 ;  /* 0x00000019ff197219 */ /* 0x000fe2000001161a */
[----:B------:R-:W-:-:S03]  /*0980*/  IMAD.IADD R26, R26, 0x1, R23 ;  /* 0x000000011a1a7824 */ /* 0x000fc600078e0217 */
[----:B------:R-:W-:Y:S01]  /*0990*/  LEA.HI R22, R25, R22, RZ, 0x18 ;  /* 0x0000001619167211 */ /* 0x000fe200078fc0ff */
[----:B------:R-:W-:-:S03]  /*09a0*/  VIADD R25, R26, 0x4 ;  /* 0x000000041a197836 */ /* 0x000fc60000000000 */
[----:B------:R-:W-:Y:S02]  /*09b0*/  LEA R22, R22, UR4, 0x2 ;  /* 0x0000000416167c11 */ /* 0x000fe4000f8e10ff */
[----:B------:R-:W-:Y:S01]  /*09c0*/  SHF.R.U32.HI R25, RZ, R25, R26 ;  /* 0x00000019ff197219 */ /* 0x000fe2000001161a */
[----:B------:R-:W-:Y:S02]  /*09d0*/  IMAD.IADD R26, R23, 0x1, R23 ;  /* 0x00000001171a7824 */ /* 0x000fe400078e0217 */
[----:B------:R-:W-:Y:S02]  /*09e0*/  LDS R27, [R22+-0x4] ;  /* 0xfffffc00161b7984 */ /* 0x000fe40000000800 */
[----:B------:R-:W-:-:S05]  /*09f0*/  IMAD R26, R16, R23, R26 ;  /* 0x00000017101a7224 */ /* 0x000fca00078e021a */
[----:B------:R-:W-:-:S04]  /*0a00*/  LEA.HI R25, R25, R26, RZ, 0x18 ;  /* 0x0000001a19197211 */ /* 0x000fc800078fc0ff */
[----:B------:R-:W-:-:S05]  /*0a10*/  LEA R25, R25, UR4, 0x2 ;  /* 0x0000000419197c11 */ /* 0x000fca000f8e10ff */
[----:B------:R-:W0:Y:S02]  /*0a20*/  LDS R26, [R25+-0x4] ;  /* 0xfffffc00191a7984 */ /* 0x000e240000000800 */
[----:B0-----:R-:W-:-:S05]  /*0a30*/  IMAD.IADD R26, R26, 0x1, R27 ;  /* 0x000000011a1a7824 */ /* 0x001fca00078e021b */
[----:B------:R1:W-:Y:S02]  /*0a40*/  STS [R25+-0x4], R26 ;  /* 0xfffffc1a19007388 */ /* 0x0003e40000000800 */
.L_x_6:
[----:B------:R-:W-:Y:S05]  /*0a50*/  BSYNC.RECONVERGENT B0 ;  /* 0x0000000000007941 */ /* 0x000fea0003800200 */
.L_x_5:
[----:B------:R-:W-:Y:S01]  /*0a60*/  UISETP.NE.AND UP0, UPT, UR5, URZ, UPT ;  /* 0x000000ff0500728c */ /* 0x000fe2000bf05270 */
[----:B------:R-:W-:-:S08]  /*0a70*/  IMAD.SHL.U32 R23, R23, 0x2, RZ ;  /* 0x0000000217177824 */ /* 0x000fd000078e00ff */
[----:B------:R-:W-:Y:S05]  /*0a80*/  BRA.U UP0, `(.L_x_7) ;  /* 0xfffffffd00987547 */ /* 0x000fea000b83ffff */
.L_x_4:
[----:B------:R-:W-:-:S13]  /*0a90*/  ISETP.NE.AND P2, PT, R3, RZ, PT ;  /* 0x000000ff0300720c */ /* 0x000fda0003f45270 */
[----:B------:R-:W2:Y:S04]  /*0aa0*/  @!P2 LDS R22, [UR7+-0x4] ;  /* 0xfffffc07ff16a984 */ /* 0x000ea80008000800 */
[----:B--2---:R2:W-:Y:S04]  /*0ab0*/  @!P2 STS [UR9], R22 ;  /* 0x00000016ff00a988 */ /* 0x0045e80008000809 */
[----:B------:R-:W-:Y:S01]  /*0ac0*/  @!P2 STS [UR7+-0x4], RZ ;  /* 0xfffffcffff00a988 */ /* 0x000fe20008000807 */
[----:B------:R-:W-:Y:S05]  /*0ad0*/  BRA.U !UP1, `(.L_x_8) ;  /* 0x0000000109747547 */ /* 0x000fea000b800000 */
[----:B------:R-:W-:-:S05]  /*0ae0*/  UMOV UR5, 0x1 ;  /* 0x0000000100057882 */ /* 0x000fca0000000000 */
.L_x_11:
[----:B------:R-:W-:Y:S01]  /*0af0*/  BAR.SYNC.DEFER_BLOCKING 0x0 ;  /* 0x0000000000007b1d */ /* 0x000fe20000010000 */
[----:B------:R-:W-:Y:S01]  /*0b00*/  ISETP.GE.U32.AND P2, PT, R3, UR5, PT ;  /* 0x0000000503007c0c */ /* 0x000fe2000bf46070 */
[----:B------:R-:W-:Y:S01]  /*0b10*/  USHF.L.U32 UR5, UR5, 0x1, URZ ;  /* 0x0000000105057899 */ /* 0x000fe200080006ff */
[----:B------:R-:W-:-:S03]  /*0b20*/  SHF.R.U32.HI R23, RZ, 0x1, R23 ;  /* 0x00000001ff177819 */ /* 0x000fc60000011617 */
[----:B------:R-:W-:Y:S08]  /*0b30*/  BSSY.RECONVERGENT B0, `(.L_x_9) ;  /* 0x0000015000007945 */ /* 0x000ff00003800200 */
[----:B---3--:R-:W-:Y:S05]  /*0b40*/  @P2 BRA `(.L_x_10) ;  /* 0x00000000004c2947 */ /* 0x008fea0003800000 */
[----:B--2---:R-:W-:-:S04]  /*0b50*/  IMAD R22, R16, R23, R23 ;  /* 0x0000001710167224 */ /* 0x004fc800078e0217 */
[C---:B-1----:R-:W-:Y:S02]  /*0b60*/  VIADD R26, R22.reuse, 0xffffffff ;  /* 0xffffffff161a7836 */ /* 0x042fe40000000000 */
[----:B0-----:R-:W-:-:S05]  /*0b70*/  VIADD R25, R22, 0x3 ;  /* 0x0000000316197836 */ /* 0x001fca0000000000 */
[--C-:B------:R-:W-:Y:S01]  /*0b80*/  SHF.R.U32.HI R25, RZ, R25, R26.reuse ;  /* 0x00000019ff197219 */ /* 0x100fe2000001161a */
[----:B------:R-:W-:-:S03]  /*0b90*/  IMAD.IADD R26, R23, 0x1, R26 ;  /* 0x00000001171a7824 */ /* 0x000fc600078e021a */
[----:B------:R-:W-:Y:S01]  /*0ba0*/  LEA.HI R22, R25, R22, RZ, 0x18 ;  /* 0x0000001619167211 */ /* 0x000fe200078fc0ff */
[----:B------:R-:W-:-:S03]  /*0bb0*/  VIADD R25, R26, 0x4 ;  /* 0x000000041a197836 */ /* 0x000fc60000000000 */
[----:B------:R-:W-:Y:S02]  /*0bc0*/  LEA R22, R22, UR4, 0x2 ;  /* 0x0000000416167c11 */ /* 0x000fe4000f8e10ff */
[----:B------:R-:W-:Y:S01]  /*0bd0*/  SHF.R.U32.HI R25, RZ, R25, R26 ;  /* 0x00000019ff197219 */ /* 0x000fe2000001161a */
[----:B------:R-:W-:-:S04]  /*0be0*/  IMAD.IADD R26, R23, 0x1, R23 ;  /* 0x00000001171a7824 */ /* 0x000fc800078e0217 */
[----:B------:R-:W-:-:S05]  /*0bf0*/  IMAD R26, R16, R23, R26 ;  /* 0x00000017101a7224 */ /* 0x000fca00078e021a */
[----:B------:R-:W-:Y:S02]  /*0c00*/  LEA.HI R25, R25, R26, RZ, 0x18 ;  /* 0x0000001a19197211 */ /* 0x000fe400078fc0ff */
[----:B------:R-:W-:Y:S02]  /*0c10*/  LDS R26, [R22+-0x4] ;  /* 0xfffffc00161a7984 */ /* 0x000fe40000000800 */
[----:B------:R-:W-:-:S05]  /*0c20*/  LEA R25, R25, UR4, 0x2 ;  /* 0x0000000419197c11 */ /* 0x000fca000f8e10ff */
[----:B------:R-:W0:Y:S04]  /*0c30*/  LDS R27, [R25+-0x4] ;  /* 0xfffffc00191b7984 */ /* 0x000e280000000800 */
[----:B0-----:R-:W-:Y:S04]  /*0c40*/  STS [R22+-0x4], R27 ;  /* 0xfffffc1b16007388 */ /* 0x001fe80000000800 */
[----:B------:R-:W0:Y:S02]  /*0c50*/  LDS R29, [R25+-0x4] ;  /* 0xfffffc00191d7984 */ /* 0x000e240000000800 */
[----:B0-----:R-:W-:-:S05]  /*0c60*/  IMAD.IADD R26, R26, 0x1, R29 ;  /* 0x000000011a1a7824 */ /* 0x001fca00078e021d */
[----:B------:R3:W-:Y:S02]  /*0c70*/  STS [R25+-0x4], R26 ;  /* 0xfffffc1a19007388 */ /* 0x0007e40000000800 */
.L_x_10:
[----:B------:R-:W-:Y:S05]  /*0c80*/  BSYNC.RECONVERGENT B0 ;  /* 0x0000000000007941 */ /* 0x000fea0003800200 */
.L_x_9:
[----:B------:R-:W-:-:S09]  /*0c90*/  UISETP.GT.U32.AND UP0, UPT, UR5, UR10, UPT ;  /* 0x0000000a0500728c */ /* 0x000fd2000bf04070 */
[----:B------:R-:W-:Y:S05]  /*0ca0*/  BRA.U !UP0, `(.L_x_11) ;  /* 0xfffffffd08907547 */ /* 0x000fea000b83ffff */
.L_x_8:
[----:B------:R-:W-:Y:S01]  /*0cb0*/  BAR.SYNC.DEFER_BLOCKING 0x0 ;  /* 0x0000000000007b1d */ /* 0x000fe20000010000 */
[----:B------:R-:W-:Y:S02]  /*0cc0*/  LOP3.LUT P4, RZ, R24, 0x1, RZ, 0xc0, !PT ;  /* 0x0000000118ff7812 */ /* 0x000fe4000788c0ff */
[----:B------:R-:W-:Y:S02]  /*0cd0*/  SHF.R.U32.HI R28, RZ, UR11, R8 ;  /* 0x0000000bff1c7c19 */ /* 0x000fe40008011608 */
[----:B------:R-:W-:Y:S02]  /*0ce0*/  SHF.R.U32.HI R24, RZ, UR11, R9 ;  /* 0x0000000bff187c19 */ /* 0x000fe40008011609 */
[C---:B------:R-:W-:Y:S01]  /*0cf0*/  LOP3.LUT P2, RZ, R28.reuse, 0x1, RZ, 0xc0, !PT ;  /* 0x000000011cff7812 */ /* 0x040fe2000784c0ff */
[----:B------:R-:W-:Y:S01]  /*0d00*/  IMAD.SHL.U32 R28, R28, 0x10, RZ ;  /* 0x000000101c1c7824 */ /* 0x000fe200078e00ff */
[C---:B------:R-:W-:Y:S01]  /*0d10*/  LOP3.LUT P3, RZ, R24.reuse, 0x1, RZ, 0xc0, !PT ;  /* 0x0000000118ff7812 */ /* 0x040fe2000786c0ff */
[----:B------:R-:W-:-:S03]  /*0d20*/  IMAD.SHL.U32 R24, R24, 0x10, RZ ;  /* 0x0000001018187824 */ /* 0x000fc600078e00ff */
[----:B------:R-:W-:Y:S02]  /*0d30*/  LOP3.LUT R28, R28, 0x10, RZ, 0xc0, !PT ;  /* 0x000000101c1c7812 */ /* 0x000fe400078ec0ff */
[----:B------:R-:W-:Y:S01]  /*0d40*/  LOP3.LUT R24, R24, 0x10, RZ, 0xc0, !PT ;  /* 0x0000001018187812 */ /* 0x000fe200078ec0ff */
[----:B------:R-:W4:Y:S04]  /*0d50*/  LDS R23, [R13+0x4] ;  /* 0x000004000d177984 */ /* 0x000f280000000800 */
[----:B--2---:R-:W-:Y:S04]  /*0d60*/  LDS R22, [R14] ;  /* 0x000000000e167984 */ /* 0x004fe80000000800 */
[----:B----4-:R-:W-:Y:S04]  /*0d70*/  STS [R14], R23 ;  /* 0x000000170e007388 */ /* 0x010fe80000000800 */
[----:B01-3--:R-:W0:Y:S02]  /*0d80*/  LDS R25, [R13+0x4] ;  /* 0x000004000d197984 */ /* 0x00be240000000800 */
[----:B0-----:R-:W-:-:S05]  /*0d90*/  IMAD.IADD R22, R22, 0x1, R25 ;  /* 0x0000000116167824 */ /* 0x001fca00078e0219 */
[----:B------:R-:W-:Y:S04]  /*0da0*/  STS [R13+0x4], R22 ;  /* 0x000004160d007388 */ /* 0x000fe80000000800 */
[----:B------:R-:W0:Y:S04]  /*0db0*/  LDS R27, [R2+0x4] ;  /* 0x00000400021b7984 */ /* 0x000e280000000800 */
[----:B------:R-:W-:Y:S04]  /*0dc0*/  LDS R25, [R12] ;  /* 0x000000000c197984 */ /* 0x000fe80000000800 */
[----:B0-----:R-:W-:Y:S04]  /*0dd0*/  STS [R12], R27 ;  /* 0x0000001b0c007388 */ /* 0x001fe80000000800 */
[----:B------:R-:W0:Y:S02]  /*0de0*/  LDS R26, [R2+0x4] ;  /* 0x00000400021a7984 */ /* 0x000e240000000800 */
[----:B0-----:R-:W-:-:S05]  /*0df0*/  IMAD.IADD R25, R25, 0x1, R26 ;  /* 0x0000000119197824 */ /* 0x001fca00078e021a */
[----:B------:R0:W-:Y:S01]  /*0e00*/  STS [R2+0x4], R25 ;  /* 0x0000041902007388 */ /* 0x0001e20000000800 */
[----:B------:R-:W-:Y:S01]  /*0e10*/  BAR.SYNC.DEFER_BLOCKING 0x0 ;  /* 0x0000000000007b1d */ /* 0x000fe20000010000 */
[----:B0-----:R-:W-:Y:S01]  /*0e20*/  SHF.R.U32.HI R25, RZ, UR11, R11 ;  /* 0x0000000bff197c19 */ /* 0x001fe2000801160b */
[----:B------:R-:W-:-:S03]  /*0e30*/  UIADD3 UR11, UPT, UPT, UR11, 0x1, URZ ;  /* 0x000000010b0b7890 */ /* 0x000fc6000fffe0ff */
[----:B------:R-:W-:Y:S01]  /*0e40*/  LOP3.LUT P5, RZ, R25, 0x1, RZ, 0xc0, !PT ;  /* 0x0000000119ff7812 */ /* 0x000fe200078ac0ff */
[----:B------:R-:W-:Y:S01]  /*0e50*/  UISETP.GE.AND UP0, UPT, UR11, UR6, UPT ;  /* 0x000000060b00728c */ /* 0x000fe2000bf06270 */
[----:B------:R-:W0:Y:S04]  /*0e60*/  LDS R17, [R17] ;  /* 0x0000000011117984 */ /* 0x000e280000000800 */
[----:B------:R-:W1:Y:S04]  /*0e70*/  LDS R21, [R21] ;  /* 0x0000000015157984 */ /* 0x000e680000000800 */
[----:B------:R-:W2:Y:S04]  /*0e80*/  LDS R26, [R19] ;  /* 0x00000000131a7984 */ /* 0x000ea80000000800 */
[----:B------:R-:W3:Y:S04]  /*0e90*/  LDS R23, [R20] ;  /* 0x0000000014177984 */ /* 0x000ee80000000800 */
[----:B------:R-:W4:Y:S01]  /*0ea0*/  LDS.U16 R22, [UR9] ;  /* 0x00000009ff167984 */ /* 0x000f220008000400 */
[----:B0-----:R-:W-:-:S02]  /*0eb0*/  SHF.R.U32.HI R17, RZ, R28, R17 ;  /* 0x0000001cff117219 */ /* 0x001fc40000011611 */
[----:B-1----:R-:W-:Y:S02]  /*0ec0*/  SHF.R.U32.HI R21, RZ, R24, R21 ;  /* 0x00000018ff157219 */ /* 0x002fe40000011615 */
[----:B------:R-:W-:Y:S02]  /*0ed0*/  LOP3.LUT R17, R17, 0xffff, RZ, 0xc0, !PT ;  /* 0x0000ffff11117812 */ /* 0x000fe400078ec0ff */
[----:B--2---:R-:W-:Y:S02]  /*0ee0*/  SHF.R.U32.HI R26, RZ, R15, R26 ;  /* 0x0000000fff1a7219 */ /* 0x004fe4000001161a */
[----:B------:R-:W-:Y:S02]  /*0ef0*/  LOP3.LUT R21, R21, 0xffff, RZ, 0xc0, !PT ;  /* 0x0000ffff15157812 */ /* 0x000fe400078ec0ff */
[----:B---3--:R-:W-:Y:S02]  /*0f00*/  SHF.R.U32.HI R18, RZ, R18, R23 ;  /* 0x00000012ff127219 */ /* 0x008fe40000011617 */
[----:B------:R-:W-:-:S02]  /*0f10*/  LOP3.LUT R26, R26, 0xffff, RZ, 0xc0, !PT ;  /* 0x0000ffff1a1a7812 */ /* 0x000fc400078ec0ff */
[C---:B----4-:R-:W-:Y:S02]  /*0f20*/  SEL R20, R22.reuse, RZ, P2 ;  /* 0x000000ff16147207 */ /* 0x050fe40001000000 */
[C---:B------:R-:W-:Y:S02]  /*0f30*/  SEL R24, R22.reuse, RZ, P3 ;  /* 0x000000ff16187207 */ /* 0x040fe40001800000 */
[C---:B------:R-:W-:Y:S01]  /*0f40*/  SEL R23, R22.reuse, RZ, P4 ;  /* 0x000000ff16177207 */ /* 0x040fe20002000000 */
[----:B------:R-:W-:Y:S01]  /*0f50*/  IMAD.IADD R19, R17, 0x1, R20 ;  /* 0x0000000111137824 */ /* 0x000fe200078e0214 */
[----:B------:R-:W-:Y:S01]  /*0f60*/  SEL R15, R22, RZ, P5 ;  /* 0x000000ff160f7207 */ /* 0x000fe20002800000 */
[----:B------:R-:W-:Y:S01]  /*0f70*/  IMAD.IADD R21, R21, 0x1, R24 ;  /* 0x0000000115157824 */ /* 0x000fe200078e0218 */
[----:B------:R-:W-:Y:S01]  /*0f80*/  LOP3.LUT R18, R18, 0xffff, RZ, 0xc0, !PT ;  /* 0x0000ffff12127812 */ /* 0x000fe200078ec0ff */
[----:B------:R-:W-:-:S04]  /*0f90*/  IMAD.IADD R23, R26, 0x1, R23 ;  /* 0x000000011a177824 */ /* 0x000fc800078e0217 */
[----:B------:R-:W-:Y:S01]  /*0fa0*/  IMAD.IADD R15, R18, 0x1, R15 ;  /* 0x00000001120f7824 */ /* 0x000fe200078e020f */
[----:B------:R-:W-:Y:S06]  /*0fb0*/  BAR.SYNC.DEFER_BLOCKING 0x0 ;  /* 0x0000000000007b1d */ /* 0x000fec0000010000 */
[----:B------:R-:W-:Y:S05]  /*0fc0*/  BRA.U !UP0, `(.L_x_12) ;  /* 0xfffffff508807547 */ /* 0x000fea000b83ffff */
[----:B------:R-:W-:Y:S04]  /*0fd0*/  BSSY.RECONVERGENT B0, `(.L_x_13) ;  /* 0x0000018000007945 */ /* 0x000fe80003800200 */
[----:B------:R-:W-:Y:S05]  /*0fe0*/  @P0 BRA `(.L_x_14) ;  /* 0x0000000000580947 */ /* 0x000fea0003800000 */
[----:B------:R-:W0:Y:S01]  /*0ff0*/  LDC.64 R16, c[0x0][0x388] ;  /* 0x0000e200ff107b82 */ /* 0x000e220000000a00 */
[C---:B------:R-:W-:Y:S02]  /*1000*/  IMAD R2, R0.reuse, 0x400, R19 ;  /* 0x0000040000027824 */ /* 0x040fe400078e0213 */
[C---:B------:R-:W-:Y:S02]  /*1010*/  IMAD R29, R0.reuse, 0x400, R21 ;  /* 0x00000400001d7824 */ /* 0x040fe400078e0215 */
[C---:B------:R-:W-:Y:S02]  /*1020*/  IMAD R23, R0.reuse, 0x400, R23 ;  /* 0x0000040000177824 */ /* 0x040fe400078e0217 */
[----:B------:R-:W-:Y:S01]  /*1030*/  IMAD R25, R0, 0x400, R15 ;  /* 0x0000040000197824 */ /* 0x000fe200078e020f */
[----:B------:R-:W1:Y:S01]  /*1040*/  LDC.64 R12, c[0x0][0x390] ;  /* 0x0000e400ff0c7b82 */ /* 0x000e620000000a00 */
[----:B0-----:R-:W-:-:S04]  /*1050*/  IMAD.WIDE.U32 R18, R2, 0x4, R16 ;  /* 0x0000000402127825 */ /* 0x001fc800078e0010 */
[--C-:B------:R-:W-:Y:S01]  /*1060*/  IMAD.WIDE.U32 R20, R29, 0x4, R16.reuse ;  /* 0x000000041d147825 */ /* 0x100fe200078e0010 */
[----:B------:R0:W-:Y:S03]  /*1070*/  STG.E desc[UR12][R18.64], R8 ;  /* 0x0000000812007986 */ /* 0x0001e6000c10190c */
[--C-:B------:R-:W-:Y:S01]  /*1080*/  IMAD.WIDE.U32 R14, R23, 0x4, R16.reuse ;  /* 0x00000004170e7825 */ /* 0x100fe200078e0010 */
[----:B------:R0:W-:Y:S03]  /*1090*/  STG.E desc[UR12][R20.64], R9 ;  /* 0x0000000914007986 */ /* 0x0001e6000c10190c */
[----:B------:R-:W-:Y:S01]  /*10a0*/  IMAD.WIDE.U32 R26, R25, 0x4, R16 ;  /* 0x00000004191a7825 */ /* 0x000fe200078e0010 */
[----:B------:R0:W-:Y:S03]  /*10b0*/  STG.E desc[UR12][R14.64], R10 ;  /* 0x0000000a0e007986 */ /* 0x0001e6000c10190c */
[--C-:B-1----:R-:W-:Y:S01]  /*10c0*/  IMAD.WIDE.U32 R16, R2, 0x4, R12.reuse ;  /* 0x0000000402107825 */ /* 0x102fe200078e000c */
[----:B------:R0:W-:Y:S03]  /*10d0*/  STG.E desc[UR12][R26.64], R11 ;  /* 0x0000000b1a007986 */ /* 0x0001e6000c10190c */
[--C-:B------:R-:W-:Y:S01]  /*10e0*/  IMAD.WIDE.U32 R28, R29, 0x4, R12.reuse ;  /* 0x000000041d1c7825 */ /* 0x100fe200078e000c */
[----:B-----5:R0:W-:Y:S03]  /*10f0*/  STG.E desc[UR12][R16.64], R4 ;  /* 0x0000000410007986 */ /* 0x0201e6000c10190c */
[--C-:B------:R-:W-:Y:S01]  /*1100*/  IMAD.WIDE.U32 R22, R23, 0x4, R12.reuse ;  /* 0x0000000417167825 */ /* 0x100fe200078e000c */
[----:B------:R0:W-:Y:S03]  /*1110*/  STG.E desc[UR12][R28.64], R5 ;  /* 0x000000051c007986 */ /* 0x0001e6000c10190c */
[----:B------:R-:W-:Y:S01]  /*1120*/  IMAD.WIDE.U32 R12, R25, 0x4, R12 ;  /* 0x00000004190c7825 */ /* 0x000fe200078e000c */
[----:B------:R0:W-:Y:S04]  /*1130*/  STG.E desc[UR12][R22.64], R6 ;  /* 0x0000000616007986 */ /* 0x0001e8000c10190c */
[----:B------:R0:W-:Y:S02]  /*1140*/  STG.E desc[UR12][R12.64], R7 ;  /* 0x000000070c007986 */ /* 0x0001e4000c10190c */
.L_x_14:
[----:B------:R-:W-:Y:S05]  /*1150*/  BSYNC.RECONVERGENT B0 ;  /* 0x0000000000007941 */ /* 0x000fea0003800200 */
.L_x_13:
[----:B------:R-:W-:Y:S05]  /*1160*/  @P1 EXIT ;  /* 0x000000000000194d */ /* 0x000fea0003800000 */
[----:B------:R-:W1:Y:S01]  /*1170*/  S2UR UR5, SR_CgaCtaId ;  /* 0x00000000000579c3 */ /* 0x000e620000008800 */
[----:B------:R-:W-:Y:S02]  /*1180*/  UMOV UR4, 0x400 ;  /* 0x0000040000047882 */ /* 0x000fe40000000000 */
[----:B------:R-:W-:-:S05]  /*1190*/  UIADD3 UR4, UPT, UPT, UR4, 0x1144, URZ ;  /* 0x0000114404047890 */ /* 0x000fca000fffe0ff */
[----:B0----5:R-:W0:Y:S01]  /*11a0*/  LDC.64 R4, c[0x0][0x398] ;  /* 0x0000e600ff047b82 */ /* 0x021e220000000a00 */
[----:B-1----:R-:W-:-:S06]  /*11b0*/  ULEA UR4, UR5, UR4, 0x18 ;  /* 0x0000000405047291 */ /* 0x002fcc000f8ec0ff */
[----:B------:R-:W-:-:S05]  /*11c0*/  LEA R7, R3, UR4, 0x2 ;  /* 0x0000000403077c11 */ /* 0x000fca000f8e10ff */
[----:B------:R-:W1:Y:S01]  /*11d0*/  LDCU UR4, c[0x0][0x370] ;  /* 0x00006e00ff0477ac */ /* 0x000e620008000800 */
[----:B------:R-:W2:Y:S01]  /*11e0*/  LDS R7, [R7] ;  /* 0x0000000007077984 */ /* 0x000ea20000000800 */
[----:B-1----:R-:W-:-:S04]  /*11f0*/  IMAD R3, R3, UR4, R0 ;  /* 0x0000000403037c24 */ /* 0x002fc8000f8e0200 */
[----:B0-----:R-:W-:-:S05]  /*1200*/  IMAD.WIDE.U32 R2, R3, 0x4, R4 ;  /* 0x0000000403027825 */ /* 0x001fca00078e0004 */
[----:B--2---:R-:W-:Y:S01]  /*1210*/  STG.E desc[UR12][R2.64], R7 ;  /* 0x0000000702007986 */ /* 0x004fe2000c10190c */
[----:B------:R-:W-:Y:S05]  /*1220*/  EXIT ;  /* 0x000000000000794d */ /* 0x000fea0003800000 */
.L_x_15:
        /* <DEDUP_REMOVED lines=13> */
.L_x_16:


//--------------------- .nv.shared._Z14splitRearrangeiiPjS_S_S_S_ --------------------------
	.section	.nv.shared._Z14splitRearrangeiiPjS_S_S_S_,"aw",@nobits
	.sectionflags	@""
	.align	4
.nv.shared._Z14splitRearrangeiiPjS_S_S_S_:
	.zero		5184


//--------------------- .nv.shared.reserved.0     --------------------------
	.section	.nv.shared.reserved.0,"aw",@nobits
	.weak		__nv_reservedSMEM_offset_0_alias
	.size		__nv_reservedSMEM_offset_0_alias, 0, 64
	.other		__nv_reservedSMEM_offset_0_alias,@"STO_CUDA_RESERVED_SHARED STV_DEFAULT"
__nv_reservedSMEM_offset_0_alias:
	.zero		0
	.zero		64


//--------------------- .nv.shared._Z9splitSortiiPjS_S_ --------------------------
	.section	.nv.shared._Z9splitSortiiPjS_S_,"aw",@nobits
	.sectionflags	@""
	.align	4
.nv.shared._Z9splitSortiiPjS_S_:
	.zero		5508


//--------------------- .nv.constant0._Z14splitRearrangeiiPjS_S_S_S_ --------------------------
	.section	.nv.constant0._Z14splitRearrangeiiPjS_S_S_S_,"a",@progbits
	.sectionflags	@""
	.align	4
.nv.constant0._Z14splitRearrangeiiPjS_S_S_S_:
	.zero		944


//--------------------- .nv.constant0._Z9splitSortiiPjS_S_ --------------------------
	.section	.nv.constant0._Z9splitSortiiPjS_S_,"a",@progbits
	.sectionflags	@""
	.align	4
.nv.constant0._Z9splitSortiiPjS_S_:
	.zero		928


//--------------------- SYMBOLS --------------------------

	.type		.nv.reservedSmem.offset0,@object
	.size		.nv.reservedSmem.offset0,0x4
	.type		.nv.reservedSmem.cap,@object
	.size		.nv.reservedSmem.cap,0x4
